//
// Generated by NVIDIA NVVM Compiler
//
// Compiler Build ID: CL-36424714
// Cuda compilation tools, release 13.0, V13.0.88
// Based on NVVM 20.0.0
//

.version 9.0
.target sm_100
.address_size 64

	// .globl	_Z31matrixMulKernel_1thread1elementPfS_S_jjj
.extern .shared .align 16 .b8 As_Bs[];

.visible .entry _Z31matrixMulKernel_1thread1elementPfS_S_jjj(
	.param .u64 .ptr .align 1 _Z31matrixMulKernel_1thread1elementPfS_S_jjj_param_0,
	.param .u64 .ptr .align 1 _Z31matrixMulKernel_1thread1elementPfS_S_jjj_param_1,
	.param .u64 .ptr .align 1 _Z31matrixMulKernel_1thread1elementPfS_S_jjj_param_2,
	.param .u32 _Z31matrixMulKernel_1thread1elementPfS_S_jjj_param_3,
	.param .u32 _Z31matrixMulKernel_1thread1elementPfS_S_jjj_param_4,
	.param .u32 _Z31matrixMulKernel_1thread1elementPfS_S_jjj_param_5
)
{
	.reg .pred 	%p<13>;
	.reg .b32 	%r<94>;
	.reg .b32 	%f<68>;
	.reg .b64 	%rd<69>;

	ld.param.u64 	%rd4, [_Z31matrixMulKernel_1thread1elementPfS_S_jjj_param_0];
	ld.param.u64 	%rd5, [_Z31matrixMulKernel_1thread1elementPfS_S_jjj_param_1];
	ld.param.u64 	%rd3, [_Z31matrixMulKernel_1thread1elementPfS_S_jjj_param_2];
	ld.param.u32 	%r46, [_Z31matrixMulKernel_1thread1elementPfS_S_jjj_param_3];
	ld.param.u32 	%r44, [_Z31matrixMulKernel_1thread1elementPfS_S_jjj_param_4];
	ld.param.u32 	%r45, [_Z31matrixMulKernel_1thread1elementPfS_S_jjj_param_5];
	cvta.to.global.u64 	%rd1, %rd5;
	cvta.to.global.u64 	%rd2, %rd4;
	mov.u32 	%r48, %ctaid.y;
	mov.u32 	%r49, %ntid.y;
	mov.u32 	%r50, %tid.y;
	mad.lo.s32 	%r51, %r48, %r49, %r50;
	mov.u32 	%r52, %ctaid.x;
	mov.u32 	%r53, %ntid.x;
	mul.lo.s32 	%r2, %r52, %r53;
	mov.u32 	%r3, %tid.x;
	add.s32 	%r4, %r2, %r3;
	setp.ge.u32 	%p1, %r4, %r45;
	setp.ge.u32 	%p2, %r51, %r46;
	or.pred  	%p3, %p1, %p2;
	@%p3 bra 	$L__BB0_14;
	setp.eq.s32 	%p4, %r44, 0;
	mov.f32 	%f67, 0f00000000;
	@%p4 bra 	$L__BB0_13;
	mul.lo.s32 	%r5, %r44, %r51;
	and.b32  	%r6, %r44, 7;
	setp.lt.u32 	%p5, %r44, 8;
	mov.f32 	%f67, 0f00000000;
	mov.b32 	%r92, 0;
	@%p5 bra 	$L__BB0_5;
	and.b32  	%r92, %r44, -8;
	neg.s32 	%r90, %r92;
	add.s32 	%r55, %r3, %r45;
	add.s32 	%r89, %r55, %r2;
	shl.b32 	%r10, %r45, 3;
	shl.b32 	%r56, %r45, 1;
	add.s32 	%r88, %r4, %r56;
	mad.lo.s32 	%r87, %r45, 3, %r4;
	shl.b32 	%r57, %r45, 2;
	add.s32 	%r86, %r4, %r57;
	mad.lo.s32 	%r85, %r45, 5, %r4;
	mad.lo.s32 	%r84, %r45, 6, %r4;
	mad.lo.s32 	%r83, %r45, 7, %r4;
	add.s32 	%r81, %r5, 3;
	mov.f32 	%f67, 0f00000000;
	mov.u32 	%r82, %r4;
$L__BB0_4:
	.pragma "nounroll";
	add.s32 	%r58, %r81, -3;
	mul.wide.u32 	%rd6, %r58, 4;
	add.s64 	%rd7, %rd2, %rd6;
	ld.global.f32 	%f17, [%rd7];
	mul.wide.u32 	%rd8, %r82, 4;
	add.s64 	%rd9, %rd1, %rd8;
	ld.global.f32 	%f18, [%rd9];
	fma.rn.f32 	%f19, %f17, %f18, %f67;
	add.s32 	%r59, %r81, -2;
	mul.wide.u32 	%rd10, %r59, 4;
	add.s64 	%rd11, %rd2, %rd10;
	ld.global.f32 	%f20, [%rd11];
	mul.wide.u32 	%rd12, %r89, 4;
	add.s64 	%rd13, %rd1, %rd12;
	ld.global.f32 	%f21, [%rd13];
	fma.rn.f32 	%f22, %f20, %f21, %f19;
	add.s32 	%r60, %r81, -1;
	mul.wide.u32 	%rd14, %r60, 4;
	add.s64 	%rd15, %rd2, %rd14;
	ld.global.f32 	%f23, [%rd15];
	mul.wide.u32 	%rd16, %r88, 4;
	add.s64 	%rd17, %rd1, %rd16;
	ld.global.f32 	%f24, [%rd17];
	fma.rn.f32 	%f25, %f23, %f24, %f22;
	add.s32 	%r61, %r81, 4;
	mul.wide.u32 	%rd18, %r81, 4;
	add.s64 	%rd19, %rd2, %rd18;
	ld.global.f32 	%f26, [%rd19];
	mul.wide.u32 	%rd20, %r87, 4;
	add.s64 	%rd21, %rd1, %rd20;
	ld.global.f32 	%f27, [%rd21];
	fma.rn.f32 	%f28, %f26, %f27, %f25;
	add.s32 	%r62, %r81, 1;
	mul.wide.u32 	%rd22, %r62, 4;
	add.s64 	%rd23, %rd2, %rd22;
	ld.global.f32 	%f29, [%rd23];
	mul.wide.u32 	%rd24, %r86, 4;
	add.s64 	%rd25, %rd1, %rd24;
	ld.global.f32 	%f30, [%rd25];
	fma.rn.f32 	%f31, %f29, %f30, %f28;
	add.s32 	%r63, %r81, 2;
	mul.wide.u32 	%rd26, %r63, 4;
	add.s64 	%rd27, %rd2, %rd26;
	ld.global.f32 	%f32, [%rd27];
	mul.wide.u32 	%rd28, %r85, 4;
	add.s64 	%rd29, %rd1, %rd28;
	ld.global.f32 	%f33, [%rd29];
	fma.rn.f32 	%f34, %f32, %f33, %f31;
	add.s32 	%r64, %r81, 3;
	mul.wide.u32 	%rd30, %r64, 4;
	add.s64 	%rd31, %rd2, %rd30;
	ld.global.f32 	%f35, [%rd31];
	mul.wide.u32 	%rd32, %r84, 4;
	add.s64 	%rd33, %rd1, %rd32;
	ld.global.f32 	%f36, [%rd33];
	fma.rn.f32 	%f37, %f35, %f36, %f34;
	mul.wide.u32 	%rd34, %r61, 4;
	add.s64 	%rd35, %rd2, %rd34;
	ld.global.f32 	%f38, [%rd35];
	mul.wide.u32 	%rd36, %r83, 4;
	add.s64 	%rd37, %rd1, %rd36;
	ld.global.f32 	%f39, [%rd37];
	fma.rn.f32 	%f67, %f38, %f39, %f37;
	add.s32 	%r90, %r90, 8;
	add.s32 	%r89, %r89, %r10;
	add.s32 	%r88, %r88, %r10;
	add.s32 	%r87, %r87, %r10;
	add.s32 	%r86, %r86, %r10;
	add.s32 	%r85, %r85, %r10;
	add.s32 	%r84, %r84, %r10;
	add.s32 	%r83, %r83, %r10;
	add.s32 	%r82, %r82, %r10;
	add.s32 	%r81, %r81, 8;
	setp.ne.s32 	%p6, %r90, 0;
	@%p6 bra 	$L__BB0_4;
$L__BB0_5:
	setp.eq.s32 	%p7, %r6, 0;
	@%p7 bra 	$L__BB0_13;
	and.b32  	%r39, %r44, 3;
	setp.lt.u32 	%p8, %r6, 4;
	@%p8 bra 	$L__BB0_8;
	add.s32 	%r65, %r92, %r5;
	mul.wide.u32 	%rd38, %r65, 4;
	add.s64 	%rd39, %rd2, %rd38;
	ld.global.f32 	%f41, [%rd39];
	mad.lo.s32 	%r66, %r92, %r45, %r4;
	mul.wide.u32 	%rd40, %r66, 4;
	add.s64 	%rd41, %rd1, %rd40;
	ld.global.f32 	%f42, [%rd41];
	fma.rn.f32 	%f43, %f41, %f42, %f67;
	add.s32 	%r67, %r65, 1;
	mul.wide.u32 	%rd42, %r67, 4;
	add.s64 	%rd43, %rd2, %rd42;
	ld.global.f32 	%f44, [%rd43];
	add.s32 	%r68, %r66, %r45;
	mul.wide.u32 	%rd44, %r68, 4;
	add.s64 	%rd45, %rd1, %rd44;
	ld.global.f32 	%f45, [%rd45];
	fma.rn.f32 	%f46, %f44, %f45, %f43;
	add.s32 	%r69, %r65, 2;
	mul.wide.u32 	%rd46, %r69, 4;
	add.s64 	%rd47, %rd2, %rd46;
	ld.global.f32 	%f47, [%rd47];
	add.s32 	%r70, %r68, %r45;
	mul.wide.u32 	%rd48, %r70, 4;
	add.s64 	%rd49, %rd1, %rd48;
	ld.global.f32 	%f48, [%rd49];
	fma.rn.f32 	%f49, %f47, %f48, %f46;
	add.s32 	%r71, %r65, 3;
	mul.wide.u32 	%rd50, %r71, 4;
	add.s64 	%rd51, %rd2, %rd50;
	ld.global.f32 	%f50, [%rd51];
	add.s32 	%r72, %r70, %r45;
	mul.wide.u32 	%rd52, %r72, 4;
	add.s64 	%rd53, %rd1, %rd52;
	ld.global.f32 	%f51, [%rd53];
	fma.rn.f32 	%f67, %f50, %f51, %f49;
	add.s32 	%r92, %r92, 4;
$L__BB0_8:
	setp.eq.s32 	%p9, %r39, 0;
	@%p9 bra 	$L__BB0_13;
	setp.eq.s32 	%p10, %r39, 1;
	@%p10 bra 	$L__BB0_11;
	add.s32 	%r73, %r92, %r5;
	mul.wide.u32 	%rd54, %r73, 4;
	add.s64 	%rd55, %rd2, %rd54;
	ld.global.f32 	%f53, [%rd55];
	mad.lo.s32 	%r74, %r92, %r45, %r4;
	mul.wide.u32 	%rd56, %r74, 4;
	add.s64 	%rd57, %rd1, %rd56;
	ld.global.f32 	%f54, [%rd57];
	fma.rn.f32 	%f55, %f53, %f54, %f67;
	add.s32 	%r75, %r73, 1;
	mul.wide.u32 	%rd58, %r75, 4;
	add.s64 	%rd59, %rd2, %rd58;
	ld.global.f32 	%f56, [%rd59];
	add.s32 	%r76, %r74, %r45;
	mul.wide.u32 	%rd60, %r76, 4;
	add.s64 	%rd61, %rd1, %rd60;
	ld.global.f32 	%f57, [%rd61];
	fma.rn.f32 	%f67, %f56, %f57, %f55;
	add.s32 	%r92, %r92, 2;
$L__BB0_11:
	and.b32  	%r77, %r44, 1;
	setp.eq.b32 	%p11, %r77, 1;
	not.pred 	%p12, %p11;
	@%p12 bra 	$L__BB0_13;
	add.s32 	%r78, %r92, %r5;
	mul.wide.u32 	%rd62, %r78, 4;
	add.s64 	%rd63, %rd2, %rd62;
	ld.global.f32 	%f58, [%rd63];
	mad.lo.s32 	%r79, %r92, %r45, %r4;
	mul.wide.u32 	%rd64, %r79, 4;
	add.s64 	%rd65, %rd1, %rd64;
	ld.global.f32 	%f59, [%rd65];
	fma.rn.f32 	%f67, %f58, %f59, %f67;
$L__BB0_13:
	mad.lo.s32 	%r80, %r45, %r51, %r4;
	cvta.to.global.u64 	%rd66, %rd3;
	mul.wide.u32 	%rd67, %r80, 4;
	add.s64 	%rd68, %rd66, %rd67;
	st.global.f32 	[%rd68], %f67;
$L__BB0_14:
	ret;

}
	// .globl	_Z21matrixMulKernel_tiledPfS_S_jjjii
.visible .entry _Z21matrixMulKernel_tiledPfS_S_jjjii(
	.param .u64 .ptr .align 1 _Z21matrixMulKernel_tiledPfS_S_jjjii_param_0,
	.param .u64 .ptr .align 1 _Z21matrixMulKernel_tiledPfS_S_jjjii_param_1,
	.param .u64 .ptr .align 1 _Z21matrixMulKernel_tiledPfS_S_jjjii_param_2,
	.param .u32 _Z21matrixMulKernel_tiledPfS_S_jjjii_param_3,
	.param .u32 _Z21matrixMulKernel_tiledPfS_S_jjjii_param_4,
	.param .u32 _Z21matrixMulKernel_tiledPfS_S_jjjii_param_5,
	.param .u32 _Z21matrixMulKernel_tiledPfS_S_jjjii_param_6,
	.param .u32 _Z21matrixMulKernel_tiledPfS_S_jjjii_param_7
)
{
	.reg .pred 	%p<19>;
	.reg .b32 	%r<106>;
	.reg .b32 	%f<79>;
	.reg .b64 	%rd<16>;

	ld.param.u32 	%r34, [_Z21matrixMulKernel_tiledPfS_S_jjjii_param_3];
	ld.param.u32 	%r35, [_Z21matrixMulKernel_tiledPfS_S_jjjii_param_4];
	ld.param.u32 	%r36, [_Z21matrixMulKernel_tiledPfS_S_jjjii_param_5];
	ld.param.u32 	%r37, [_Z21matrixMulKernel_tiledPfS_S_jjjii_param_6];
	mov.u32 	%r39, %ctaid.y;
	mov.u32 	%r40, %ntid.y;
	mov.u32 	%r1, %tid.y;
	mad.lo.s32 	%r2, %r39, %r40, %r1;
	mov.u32 	%r41, %ctaid.x;
	mov.u32 	%r42, %ntid.x;
	mov.u32 	%r3, %tid.x;
	mad.lo.s32 	%r4, %r41, %r42, %r3;
	add.s32 	%r43, %r35, -1;
	div.u32 	%r44, %r43, %r37;
	add.s32 	%r5, %r44, 1;
	setp.eq.s32 	%p1, %r5, 0;
	mov.f32 	%f77, 0f00000000;
	@%p1 bra 	$L__BB1_18;
	ld.param.u32 	%r98, [_Z21matrixMulKernel_tiledPfS_S_jjjii_param_7];
	ld.param.u64 	%rd14, [_Z21matrixMulKernel_tiledPfS_S_jjjii_param_1];
	shl.b32 	%r46, %r98, 2;
	mov.u32 	%r47, As_Bs;
	add.s32 	%r6, %r47, %r46;
	mul.lo.s32 	%r7, %r37, %r1;
	mul.lo.s32 	%r8, %r35, %r2;
	max.u32 	%r48, %r37, 1;
	and.b32  	%r9, %r48, 7;
	and.b32  	%r10, %r48, 3;
	and.b32  	%r11, %r48, -8;
	and.b32  	%r12, %r48, 1;
	neg.s32 	%r13, %r11;
	shl.b32 	%r49, %r3, 2;
	add.s32 	%r50, %r49, %r46;
	add.s32 	%r14, %r47, %r50;
	shl.b32 	%r15, %r37, 5;
	shl.b32 	%r16, %r37, 2;
	cvta.to.global.u64 	%rd1, %rd14;
	mov.f32 	%f77, 0f00000000;
	mov.b32 	%r99, 0;
$L__BB1_2:
	setp.ge.u32 	%p2, %r2, %r34;
	mul.lo.s32 	%r18, %r99, %r37;
	add.s32 	%r19, %r18, %r3;
	setp.ge.u32 	%p3, %r19, %r35;
	mov.f32 	%f68, 0f00000000;
	or.pred  	%p4, %p3, %p2;
	@%p4 bra 	$L__BB1_4;
	ld.param.u64 	%rd13, [_Z21matrixMulKernel_tiledPfS_S_jjjii_param_0];
	add.s32 	%r51, %r19, %r8;
	cvta.to.global.u64 	%rd5, %rd13;
	mul.wide.u32 	%rd6, %r51, 4;
	add.s64 	%rd7, %rd5, %rd6;
	ld.global.f32 	%f68, [%rd7];
$L__BB1_4:
	setp.ge.u32 	%p5, %r4, %r36;
	add.s32 	%r52, %r7, %r3;
	shl.b32 	%r53, %r52, 2;
	add.s32 	%r55, %r47, %r53;
	st.shared.f32 	[%r55], %f68;
	add.s32 	%r20, %r18, %r1;
	setp.ge.u32 	%p6, %r20, %r35;
	mov.f32 	%f69, 0f00000000;
	or.pred  	%p7, %p5, %p6;
	@%p7 bra 	$L__BB1_6;
	mad.lo.s32 	%r56, %r20, %r36, %r4;
	mul.wide.u32 	%rd8, %r56, 4;
	add.s64 	%rd9, %rd1, %rd8;
	ld.global.f32 	%f69, [%rd9];
$L__BB1_6:
	setp.lt.u32 	%p8, %r37, 8;
	add.s32 	%r60, %r6, %r53;
	st.shared.f32 	[%r60], %f69;
	bar.sync 	0;
	mov.b32 	%r104, 0;
	@%p8 bra 	$L__BB1_9;
	shl.b32 	%r61, %r7, 2;
	add.s32 	%r63, %r61, %r47;
	add.s32 	%r100, %r63, 16;
	mov.u32 	%r101, %r14;
	mov.u32 	%r102, %r13;
$L__BB1_8:
	.pragma "nounroll";
	ld.shared.f32 	%f24, [%r100+-16];
	ld.shared.f32 	%f25, [%r101];
	fma.rn.f32 	%f26, %f24, %f25, %f77;
	ld.shared.f32 	%f27, [%r100+-12];
	add.s32 	%r64, %r101, %r16;
	ld.shared.f32 	%f28, [%r64];
	fma.rn.f32 	%f29, %f27, %f28, %f26;
	ld.shared.f32 	%f30, [%r100+-8];
	add.s32 	%r65, %r64, %r16;
	ld.shared.f32 	%f31, [%r65];
	fma.rn.f32 	%f32, %f30, %f31, %f29;
	ld.shared.f32 	%f33, [%r100+-4];
	add.s32 	%r66, %r65, %r16;
	ld.shared.f32 	%f34, [%r66];
	fma.rn.f32 	%f35, %f33, %f34, %f32;
	ld.shared.f32 	%f36, [%r100];
	add.s32 	%r67, %r66, %r16;
	ld.shared.f32 	%f37, [%r67];
	fma.rn.f32 	%f38, %f36, %f37, %f35;
	ld.shared.f32 	%f39, [%r100+4];
	add.s32 	%r68, %r67, %r16;
	ld.shared.f32 	%f40, [%r68];
	fma.rn.f32 	%f41, %f39, %f40, %f38;
	ld.shared.f32 	%f42, [%r100+8];
	add.s32 	%r69, %r68, %r16;
	ld.shared.f32 	%f43, [%r69];
	fma.rn.f32 	%f44, %f42, %f43, %f41;
	ld.shared.f32 	%f45, [%r100+12];
	add.s32 	%r70, %r69, %r16;
	ld.shared.f32 	%f46, [%r70];
	fma.rn.f32 	%f77, %f45, %f46, %f44;
	add.s32 	%r102, %r102, 8;
	add.s32 	%r101, %r101, %r15;
	add.s32 	%r100, %r100, 32;
	setp.ne.s32 	%p9, %r102, 0;
	mov.u32 	%r104, %r11;
	@%p9 bra 	$L__BB1_8;
$L__BB1_9:
	setp.eq.s32 	%p10, %r9, 0;
	@%p10 bra 	$L__BB1_17;
	add.s32 	%r71, %r9, -1;
	setp.lt.u32 	%p11, %r71, 3;
	@%p11 bra 	$L__BB1_12;
	add.s32 	%r72, %r104, %r7;
	shl.b32 	%r73, %r72, 2;
	add.s32 	%r75, %r47, %r73;
	ld.shared.f32 	%f48, [%r75];
	mad.lo.s32 	%r76, %r104, %r37, %r3;
	shl.b32 	%r77, %r76, 2;
	add.s32 	%r78, %r6, %r77;
	ld.shared.f32 	%f49, [%r78];
	fma.rn.f32 	%f50, %f48, %f49, %f77;
	ld.shared.f32 	%f51, [%r75+4];
	add.s32 	%r79, %r78, %r16;
	ld.shared.f32 	%f52, [%r79];
	fma.rn.f32 	%f53, %f51, %f52, %f50;
	ld.shared.f32 	%f54, [%r75+8];
	add.s32 	%r80, %r79, %r16;
	ld.shared.f32 	%f55, [%r80];
	fma.rn.f32 	%f56, %f54, %f55, %f53;
	ld.shared.f32 	%f57, [%r75+12];
	add.s32 	%r81, %r80, %r16;
	ld.shared.f32 	%f58, [%r81];
	fma.rn.f32 	%f77, %f57, %f58, %f56;
	add.s32 	%r104, %r104, 4;
$L__BB1_12:
	setp.eq.s32 	%p12, %r10, 0;
	@%p12 bra 	$L__BB1_17;
	setp.eq.s32 	%p13, %r10, 1;
	@%p13 bra 	$L__BB1_15;
	add.s32 	%r82, %r104, %r7;
	shl.b32 	%r83, %r82, 2;
	add.s32 	%r85, %r47, %r83;
	ld.shared.f32 	%f60, [%r85];
	mad.lo.s32 	%r86, %r104, %r37, %r3;
	shl.b32 	%r87, %r86, 2;
	add.s32 	%r88, %r6, %r87;
	ld.shared.f32 	%f61, [%r88];
	fma.rn.f32 	%f62, %f60, %f61, %f77;
	ld.shared.f32 	%f63, [%r85+4];
	add.s32 	%r89, %r88, %r16;
	ld.shared.f32 	%f64, [%r89];
	fma.rn.f32 	%f77, %f63, %f64, %f62;
	add.s32 	%r104, %r104, 2;
$L__BB1_15:
	setp.eq.s32 	%p14, %r12, 0;
	@%p14 bra 	$L__BB1_17;
	add.s32 	%r90, %r104, %r7;
	shl.b32 	%r91, %r90, 2;
	add.s32 	%r93, %r47, %r91;
	ld.shared.f32 	%f65, [%r93];
	mad.lo.s32 	%r94, %r104, %r37, %r3;
	shl.b32 	%r95, %r94, 2;
	add.s32 	%r96, %r6, %r95;
	ld.shared.f32 	%f66, [%r96];
	fma.rn.f32 	%f77, %f65, %f66, %f77;
$L__BB1_17:
	bar.sync 	0;
	add.s32 	%r99, %r99, 1;
	setp.lt.u32 	%p15, %r99, %r5;
	@%p15 bra 	$L__BB1_2;
$L__BB1_18:
	setp.ge.u32 	%p16, %r2, %r34;
	setp.ge.u32 	%p17, %r4, %r36;
	or.pred  	%p18, %p16, %p17;
	@%p18 bra 	$L__BB1_20;
	ld.param.u64 	%rd15, [_Z21matrixMulKernel_tiledPfS_S_jjjii_param_2];
	mad.lo.s32 	%r97, %r36, %r2, %r4;
	cvta.to.global.u64 	%rd10, %rd15;
	mul.wide.u32 	%rd11, %r97, 4;
	add.s64 	%rd12, %rd10, %rd11;
	st.global.f32 	[%rd12], %f77;
$L__BB1_20:
	ret;

}


// ===== COMPILED SASS (sm_100) =====

	.target	sm_100

	.elftype	@"ET_EXEC"


//--------------------- .note.nv.tkinfo           --------------------------
	.section	.note.nv.tkinfo,"",@"SHT_NOTE"
	.sectionflags	@"SHF_NOTE_NV_TKINFO"
	.tkinfo
        /*0018*/ 	.word	0x00000002
        /*0030*/ 	.string	""
        /*0030*/ 	.string	"ptxas"
        /*0030*/ 	.string	"Cuda compilation tools, release 13.0, V13.0.88"
        /*0030*/ 	.string	"Build cuda_13.0.r13.0/compiler.36424714_0"
        /*0030*/ 	.string	"-arch sm_100 -m 64 "



//--------------------- .note.nv.cuinfo           --------------------------
	.section	.note.nv.cuinfo,"",@"SHT_NOTE"
	.sectionflags	@"SHF_NOTE_NV_CUINFO"
        /*0018*/ 	.short	0x0002
        /*001a*/ 	.short	0x0064
        /*001c*/ 	.short	0x0082
	.zero		2


//--------------------- .nv.info                  --------------------------
	.section	.nv.info,"",@"SHT_CUDA_INFO"
	.align	4


	//----- nvinfo : EIATTR_REGCOUNT
	.align		4
        /*0000*/ 	.byte	0x04, 0x2f
        /*0002*/ 	.short	(.L_1 - .L_0)
	.align		4
.L_0:
        /*0004*/ 	.word	index@(_Z31matrixMulKernel_1thread1elementPfS_S_jjj)
        /*0008*/ 	.word	0x00000020


	//----- nvinfo : EIATTR_FRAME_SIZE
	.align		4
.L_1:
        /*000c*/ 	.byte	0x04, 0x11
        /*000e*/ 	.short	(.L_3 - .L_2)
	.align		4
.L_2:
        /*0010*/ 	.word	index@(_Z31matrixMulKernel_1thread1elementPfS_S_jjj)
        /*0014*/ 	.word	0x00000000


	//----- nvinfo : EIATTR_REGCOUNT
	.align		4
.L_3:
        /*0018*/ 	.byte	0x04, 0x2f
        /*001a*/ 	.short	(.L_5 - .L_4)
	.align		4
.L_4:
        /*001c*/ 	.word	index@(_Z21matrixMulKernel_tiledPfS_S_jjjii)
        /*0020*/ 	.word	0x00000020


	//----- nvinfo : EIATTR_FRAME_SIZE
	.align		4
.L_5:
        /*0024*/ 	.byte	0x04, 0x11
        /*0026*/ 	.short	(.L_7 - .L_6)
	.align		4
.L_6:
        /*0028*/ 	.word	index@(_Z21matrixMulKernel_tiledPfS_S_jjjii)
        /*002c*/ 	.word	0x00000000


	//----- nvinfo : EIATTR_MIN_STACK_SIZE
	.align		4
.L_7:
        /*0030*/ 	.byte	0x04, 0x12
        /*0032*/ 	.short	(.L_9 - .L_8)
	.align		4
.L_8:
        /*0034*/ 	.word	index@(_Z21matrixMulKernel_tiledPfS_S_jjjii)
        /*0038*/ 	.word	0x00000000


	//----- nvinfo : EIATTR_MIN_STACK_SIZE
	.align		4
.L_9:
        /*003c*/ 	.byte	0x04, 0x12
        /*003e*/ 	.short	(.L_11 - .L_10)
	.align		4
.L_10:
        /*0040*/ 	.word	index@(_Z31matrixMulKernel_1thread1elementPfS_S_jjj)
        /*0044*/ 	.word	0x00000000
.L_11:


//--------------------- .nv.compat                --------------------------
	.section	.nv.compat,"",@"SHT_CUDA_COMPAT_INFO"
	.align	4
        /*0000*/ 	.byte	0x02, 0x09, 0x00, 0x00, 0x02, 0x02, 0x01, 0x00, 0x02, 0x05, 0x05, 0x00, 0x03, 0x07, 0x01, 0x01
        /*0010*/ 	.byte	0x02, 0x03, 0x00, 0x00, 0x02, 0x06, 0x01, 0x00, 0x04, 0x0b, 0x08, 0x00, 0x09, 0x00, 0x00, 0x00
        /*0020*/ 	.byte	0x00, 0x00, 0x00, 0x00


//--------------------- .nv.info._Z21matrixMulKernel_tiledPfS_S_jjjii --------------------------
	.section	.nv.info._Z21matrixMulKernel_tiledPfS_S_jjjii,"",@"SHT_CUDA_INFO"
	.sectionflags	@""
	.align	4


	//----- nvinfo : EIATTR_CUDA_API_VERSION
	.align		4
        /*0000*/ 	.byte	0x04, 0x37
        /*0002*/ 	.short	(.L_13 - .L_12)
.L_12:
        /*0004*/ 	.word	0x00000082


	//----- nvinfo : EIATTR_KPARAM_INFO
	.align		4
.L_13:
        /*0008*/ 	.byte	0x04, 0x17
        /*000a*/ 	.short	(.L_15 - .L_14)
.L_14:
        /*000c*/ 	.word	0x00000000
        /*0010*/ 	.short	0x0007
        /*0012*/ 	.short	0x0028
        /*0014*/ 	.byte	0x00, 0xf0, 0x11, 0x00


	//----- nvinfo : EIATTR_KPARAM_INFO
	.align		4
.L_15:
        /*0018*/ 	.byte	0x04, 0x17
        /*001a*/ 	.short	(.L_17 - .L_16)
.L_16:
        /*001c*/ 	.word	0x00000000
        /*0020*/ 	.short	0x0006
        /*0022*/ 	.short	0x0024
        /*0024*/ 	.byte	0x00, 0xf0, 0x11, 0x00


	//----- nvinfo : EIATTR_KPARAM_INFO
	.align		4
.L_17:
        /*0028*/ 	.byte	0x04, 0x17
        /*002a*/ 	.short	(.L_19 - .L_18)
.L_18:
        /*002c*/ 	.word	0x00000000
        /*0030*/ 	.short	0x0005
        /*0032*/ 	.short	0x0020
        /*0034*/ 	.byte	0x00, 0xf0, 0x11, 0x00


	//----- nvinfo : EIATTR_KPARAM_INFO
	.align		4
.L_19:
        /*0038*/ 	.byte	0x04, 0x17
        /*003a*/ 	.short	(.L_21 - .L_20)
.L_20:
        /*003c*/ 	.word	0x00000000
        /*0040*/ 	.short	0x0004
        /*0042*/ 	.short	0x001c
        /*0044*/ 	.byte	0x00, 0xf0, 0x11, 0x00


	//----- nvinfo : EIATTR_KPARAM_INFO
	.align		4
.L_21:
        /*0048*/ 	.byte	0x04, 0x17
        /*004a*/ 	.short	(.L_23 - .L_22)
.L_22:
        /*004c*/ 	.word	0x00000000
        /*0050*/ 	.short	0x0003
        /*0052*/ 	.short	0x0018
        /*0054*/ 	.byte	0x00, 0xf0, 0x11, 0x00


	//----- nvinfo : EIATTR_KPARAM_INFO
	.align		4
.L_23:
        /*0058*/ 	.byte	0x04, 0x17
        /*005a*/ 	.short	(.L_25 - .L_24)
.L_24:
        /*005c*/ 	.word	0x00000000
        /*0060*/ 	.short	0x0002
        /*0062*/ 	.short	0x0010
        /*0064*/ 	.byte	0x00, 0xf5, 0x21, 0x00


	//----- nvinfo : EIATTR_KPARAM_INFO
	.align		4
.L_25:
        /*0068*/ 	.byte	0x04, 0x17
        /*006a*/ 	.short	(.L_27 - .L_26)
.L_26:
        /*006c*/ 	.word	0x00000000
        /*0070*/ 	.short	0x0001
        /*0072*/ 	.short	0x0008
        /*0074*/ 	.byte	0x00, 0xf5, 0x21, 0x00


	//----- nvinfo : EIATTR_KPARAM_INFO
	.align		4
.L_27:
        /*0078*/ 	.byte	0x04, 0x17
        /*007a*/ 	.short	(.L_29 - .L_28)
.L_28:
        /*007c*/ 	.word	0x00000000
        /*0080*/ 	.short	0x0000
        /*0082*/ 	.short	0x0000
        /*0084*/ 	.byte	0x00, 0xf5, 0x21, 0x00


	//----- nvinfo : EIATTR_SPARSE_MMA_MASK
	.align		4
.L_29:
        /*0088*/ 	.byte	0x03, 0x50
        /*008a*/ 	.short	0x0000


	//----- nvinfo : EIATTR_MAXREG_COUNT
	.align		4
        /*008c*/ 	.byte	0x03, 0x1b
        /*008e*/ 	.short	0x00ff


	//----- nvinfo : EIATTR_NUM_BARRIERS
	.align		4
        /*0090*/ 	.byte	0x02, 0x4c
        /*0092*/ 	.byte	0x01
	.zero		1


	//----- nvinfo : EIATTR_MERCURY_ISA_VERSION
	.align		4
        /*0094*/ 	.byte	0x03, 0x5f
        /*0096*/ 	.short	0x0101


	//----- nvinfo : EIATTR_VRC_CTA_INIT_COUNT
	.align		4
        /*0098*/ 	.byte	0x02, 0x4a
	.zero		1
	.zero		1


	//----- nvinfo : EIATTR_EXIT_INSTR_OFFSETS
	.align		4
        /*009c*/ 	.byte	0x04, 0x1c
        /*009e*/ 	.short	(.L_31 - .L_30)


	//   ....[0]....
.L_30:
        /*00a0*/ 	.word	0x00000b20


	//   ....[1]....
        /*00a4*/ 	.word	0x00000b70


	//----- nvinfo : EIATTR_CBANK_PARAM_SIZE
	.align		4
.L_31:
        /*00a8*/ 	.byte	0x03, 0x19
        /*00aa*/ 	.short	0x002c


	//----- nvinfo : EIATTR_PARAM_CBANK
	.align		4
        /*00ac*/ 	.byte	0x04, 0x0a
        /*00ae*/ 	.short	(.L_33 - .L_32)
	.align		4
.L_32:
        /*00b0*/ 	.word	index@(.nv.constant0._Z21matrixMulKernel_tiledPfS_S_jjjii)
        /*00b4*/ 	.short	0x0380
        /*00b6*/ 	.short	0x002c


	//----- nvinfo : EIATTR_SW_WAR
	.align		4
.L_33:
        /*00b8*/ 	.byte	0x04, 0x36
        /*00ba*/ 	.short	(.L_35 - .L_34)
.L_34:
        /*00bc*/ 	.word	0x00000008
.L_35:


//--------------------- .nv.info._Z31matrixMulKernel_1thread1elementPfS_S_jjj --------------------------
	.section	.nv.info._Z31matrixMulKernel_1thread1elementPfS_S_jjj,"",@"SHT_CUDA_INFO"
	.sectionflags	@""
	.align	4


	//----- nvinfo : EIATTR_CUDA_API_VERSION
	.align		4
        /*0000*/ 	.byte	0x04, 0x37
        /*0002*/ 	.short	(.L_37 - .L_36)
.L_36:
        /*0004*/ 	.word	0x00000082


	//----- nvinfo : EIATTR_KPARAM_INFO
	.align		4
.L_37:
        /*0008*/ 	.byte	0x04, 0x17
        /*000a*/ 	.short	(.L_39 - .L_38)
.L_38:
        /*000c*/ 	.word	0x00000000
        /*0010*/ 	.short	0x0005
        /*0012*/ 	.short	0x0020
        /*0014*/ 	.byte	0x00, 0xf0, 0x11, 0x00


	//----- nvinfo : EIATTR_KPARAM_INFO
	.align		4
.L_39:
        /*0018*/ 	.byte	0x04, 0x17
        /*001a*/ 	.short	(.L_41 - .L_40)
.L_40:
        /*001c*/ 	.word	0x00000000
        /*0020*/ 	.short	0x0004
        /*0022*/ 	.short	0x001c
        /*0024*/ 	.byte	0x00, 0xf0, 0x11, 0x00


	//----- nvinfo : EIATTR_KPARAM_INFO
	.align		4
.L_41:
        /*0028*/ 	.byte	0x04, 0x17
        /*002a*/ 	.short	(.L_43 - .L_42)
.L_42:
        /*002c*/ 	.word	0x00000000
        /*0030*/ 	.short	0x0003
        /*0032*/ 	.short	0x0018
        /*0034*/ 	.byte	0x00, 0xf0, 0x11, 0x00


	//----- nvinfo : EIATTR_KPARAM_INFO
	.align		4
.L_43:
        /*0038*/ 	.byte	0x04, 0x17
        /*003a*/ 	.short	(.L_45 - .L_44)
.L_44:
        /*003c*/ 	.word	0x00000000
        /*0040*/ 	.short	0x0002
        /*0042*/ 	.short	0x0010
        /*0044*/ 	.byte	0x00, 0xf5, 0x21, 0x00


	//----- nvinfo : EIATTR_KPARAM_INFO
	.align		4
.L_45:
        /*0048*/ 	.byte	0x04, 0x17
        /*004a*/ 	.short	(.L_47 - .L_46)
.L_46:
        /*004c*/ 	.word	0x00000000
        /*0050*/ 	.short	0x0001
        /*0052*/ 	.short	0x0008
        /*0054*/ 	.byte	0x00, 0xf5, 0x21, 0x00


	//----- nvinfo : EIATTR_KPARAM_INFO
	.align		4
.L_47:
        /*0058*/ 	.byte	0x04, 0x17
        /*005a*/ 	.short	(.L_49 - .L_48)
.L_48:
        /*005c*/ 	.word	0x00000000
        /*0060*/ 	.short	0x0000
        /*0062*/ 	.short	0x0000
        /*0064*/ 	.byte	0x00, 0xf5, 0x21, 0x00


	//----- nvinfo : EIATTR_SPARSE_MMA_MASK
	.align		4
.L_49:
        /*0068*/ 	.byte	0x03, 0x50
        /*006a*/ 	.short	0x0000


	//----- nvinfo : EIATTR_MAXREG_COUNT
	.align		4
        /*006c*/ 	.byte	0x03, 0x1b
        /*006e*/ 	.short	0x00ff


	//----- nvinfo : EIATTR_MERCURY_ISA_VERSION
	.align		4
        /*0070*/ 	.byte	0x03, 0x5f
        /*0072*/ 	.short	0x0101


	//----- nvinfo : EIATTR_VRC_CTA_INIT_COUNT
	.align		4
        /*0074*/ 	.byte	0x02, 0x4a
	.zero		1
	.zero		1


	//----- nvinfo : EIATTR_EXIT_INSTR_OFFSETS
	.align		4
        /*0078*/ 	.byte	0x04, 0x1c
        /*007a*/ 	.short	(.L_51 - .L_50)


	//   ....[0]....
.L_50:
        /*007c*/ 	.word	0x000000e0


	//   ....[1]....
        /*0080*/ 	.word	0x00000a90


	//----- nvinfo : EIATTR_CBANK_PARAM_SIZE
	.align		4
.L_51:
        /*0084*/ 	.byte	0x03, 0x19
        /*0086*/ 	.short	0x0024


	//----- nvinfo : EIATTR_PARAM_CBANK
	.align		4
        /*0088*/ 	.byte	0x04, 0x0a
        /*008a*/ 	.short	(.L_53 - .L_52)
	.align		4
.L_52:
        /*008c*/ 	.word	index@(.nv.constant0._Z31matrixMulKernel_1thread1elementPfS_S_jjj)
        /*0090*/ 	.short	0x0380
        /*0092*/ 	.short	0x0024


	//----- nvinfo : EIATTR_SW_WAR
	.align		4
.L_53:
        /*0094*/ 	.byte	0x04, 0x36
        /*0096*/ 	.short	(.L_55 - .L_54)
.L_54:
        /*0098*/ 	.word	0x00000008
.L_55:


//--------------------- .nv.callgraph             --------------------------
	.section	.nv.callgraph,"",@"SHT_CUDA_CALLGRAPH"
	.align	4
	.sectionentsize	8
	.align		4
        /*0000*/ 	.word	0x00000000
	.align		4
        /*0004*/ 	.word	0xffffffff
	.align		4
        /*0008*/ 	.word	0x00000000
	.align		4
        /*000c*/ 	.word	0xfffffffe
	.align		4
        /*0010*/ 	.word	0x00000000
	.align		4
        /*0014*/ 	.word	0xfffffffd
	.align		4
        /*0018*/ 	.word	0x00000000
	.align		4
        /*001c*/ 	.word	0xfffffffc


//--------------------- .text._Z21matrixMulKernel_tiledPfS_S_jjjii --------------------------
	.section	.text._Z21matrixMulKernel_tiledPfS_S_jjjii,"ax",@progbits
	.align	128
        .global         _Z21matrixMulKernel_tiledPfS_S_jjjii
        .type           _Z21matrixMulKernel_tiledPfS_S_jjjii,@function
        .size           _Z21matrixMulKernel_tiledPfS_S_jjjii,(.L_x_13 - _Z21matrixMulKernel_tiledPfS_S_jjjii)
        .other          _Z21matrixMulKernel_tiledPfS_S_jjjii,@"STO_CUDA_ENTRY STV_DEFAULT"
_Z21matrixMulKernel_tiledPfS_S_jjjii:
.text._Z21matrixMulKernel_tiledPfS_S_jjjii:
[----:B------:R-:W-:Y:S08]  /*0000*/  LDC R1, c[0x0][0x37c] ;  /* 0x0000df00ff017b82 */ /* 0x000ff00000000800 */
[----:B------:R-:W0:Y:S01]  /*0010*/  LDC R11, c[0x0][0x3a4] ;  /* 0x0000e900ff0b7b82 */ /* 0x000e220000000800 */
[----:B------:R-:W1:Y:S01]  /*0020*/  LDCU UR4, c[0x0][0x39c] ;  /* 0x00007380ff0477ac */ /* 0x000e620008000800 */
[----:B------:R-:W2:Y:S01]  /*0030*/  S2R R6, SR_TID.X ;  /* 0x0000000000067919 */ /* 0x000ea20000002100 */
[----:B------:R-:W-:Y:S01]  /*0040*/  MOV R14, RZ ;  /* 0x000000ff000e7202 */ /* 0x000fe20000000f00 */
[----:B------:R-:W3:Y:S04]  /*0050*/  LDCU.64 UR8, c[0x0][0x358] ;  /* 0x00006b00ff0877ac */ /* 0x000ee80008000a00 */
[----:B------:R-:W2:Y:S01]  /*0060*/  S2UR UR5, SR_CTAID.X ;  /* 0x00000000000579c3 */ /* 0x000ea20000002500 */
[----:B-1----:R-:W-:Y:S01]  /*0070*/  UIADD3 UR4, UPT, UPT, UR4, -0x1, URZ ;  /* 0xffffffff04047890 */ /* 0x002fe2000fffe0ff */
[----:B0-----:R-:W0:Y:S01]  /*0080*/  I2F.U32.RP R0, R11 ;  /* 0x0000000b00007306 */ /* 0x001e220000209000 */
[----:B------:R-:W-:-:S07]  /*0090*/  ISETP.NE.U32.AND P2, PT, R11, RZ, PT ;  /* 0x000000ff0b00720c */ /* 0x000fce0003f45070 */
[----:B0-----:R-:W0:Y:S02]  /*00a0*/  MUFU.RCP R0, R0 ;  /* 0x0000000000007308 */ /* 0x001e240000001000 */
[----:B0-----:R-:W-:Y:S02]  /*00b0*/  VIADD R2, R0, 0xffffffe ;  /* 0x0ffffffe00027836 */ /* 0x001fe40000000000 */
[----:B------:R-:W0:Y:S04]  /*00c0*/  S2R R0, SR_TID.Y ;  /* 0x0000000000007919 */ /* 0x000e280000002200 */
[----:B------:R1:W4:Y:S02]  /*00d0*/  F2I.FTZ.U32.TRUNC.NTZ R3, R2 ;  /* 0x0000000200037305 */ /* 0x000324000021f000 */
[----:B-1----:R-:W-:-:S02]  /*00e0*/  HFMA2 R2, -RZ, RZ, 0, 0 ;  /* 0x00000000ff027431 */ /* 0x002fc400000001ff */
[----:B----4-:R-:W-:-:S04]  /*00f0*/  IMAD.MOV R4, RZ, RZ, -R3 ;  /* 0x000000ffff047224 */ /* 0x010fc800078e0a03 */
[----:B------:R-:W-:-:S04]  /*0100*/  IMAD R5, R4, R11, RZ ;  /* 0x0000000b04057224 */ /* 0x000fc800078e02ff */
[----:B------:R-:W-:Y:S02]  /*0110*/  IMAD.HI.U32 R3, R3, R5, R2 ;  /* 0x0000000503037227 */ /* 0x000fe400078e0002 */
[----:B------:R-:W0:Y:S04]  /*0120*/  LDC R5, c[0x0][0x364] ;  /* 0x0000d900ff057b82 */ /* 0x000e280000000800 */
[----:B------:R-:W-:-:S04]  /*0130*/  IMAD.HI.U32 R3, R3, UR4, RZ ;  /* 0x0000000403037c27 */ /* 0x000fc8000f8e00ff */
[----:B------:R-:W-:Y:S01]  /*0140*/  IMAD.MOV R4, RZ, RZ, -R3 ;  /* 0x000000ffff047224 */ /* 0x000fe200078e0a03 */
[----:B------:R-:W2:Y:S03]  /*0150*/  LDC R9, c[0x0][0x360] ;  /* 0x0000d800ff097b82 */ /* 0x000ea60000000800 */
[----:B------:R-:W-:-:S05]  /*0160*/  IMAD R4, R11, R4, UR4 ;  /* 0x000000040b047e24 */ /* 0x000fca000f8e0204 */
[----:B------:R-:W-:Y:S01]  /*0170*/  ISETP.GE.U32.AND P0, PT, R4, R11, PT ;  /* 0x0000000b0400720c */ /* 0x000fe20003f06070 */
[----:B------:R-:W0:-:S12]  /*0180*/  S2UR UR4, SR_CTAID.Y ;  /* 0x00000000000479c3 */ /* 0x000e180000002600 */
[-C--:B------:R-:W-:Y:S01]  /*0190*/  @P0 IADD3 R4, PT, PT, R4, -R11.reuse, RZ ;  /* 0x8000000b04040210 */ /* 0x080fe20007ffe0ff */
[----:B------:R-:W-:Y:S02]  /*01a0*/  @P0 VIADD R3, R3, 0x1 ;  /* 0x0000000103030836 */ /* 0x000fe40000000000 */
[----:B--2---:R-:W-:Y:S01]  /*01b0*/  IMAD R9, R9, UR5, R6 ;  /* 0x0000000509097c24 */ /* 0x004fe2000f8e0206 */
[----:B------:R-:W-:Y:S01]  /*01c0*/  ISETP.GE.U32.AND P1, PT, R4, R11, PT ;  /* 0x0000000b0400720c */ /* 0x000fe20003f26070 */
[----:B0-----:R-:W-:-:S12]  /*01d0*/  IMAD R8, R5, UR4, R0 ;  /* 0x0000000405087c24 */ /* 0x001fd8000f8e0200 */
[----:B------:R-:W-:Y:S02]  /*01e0*/  @P1 IADD3 R3, PT, PT, R3, 0x1, RZ ;  /* 0x0000000103031810 */ /* 0x000fe40007ffe0ff */
[----:B------:R-:W-:-:S05]  /*01f0*/  @!P2 LOP3.LUT R3, RZ, R11, RZ, 0x33, !PT ;  /* 0x0000000bff03a212 */ /* 0x000fca00078e33ff */
[----:B------:R-:W-:-:S05]  /*0200*/  VIADD R7, R3, 0x1 ;  /* 0x0000000103077836 */ /* 0x000fca0000000000 */
[----:B------:R-:W-:-:S13]  /*0210*/  ISETP.NE.AND P0, PT, R7, RZ, PT ;  /* 0x000000ff0700720c */ /* 0x000fda0003f05270 */
[----:B---3--:R-:W-:Y:S05]  /*0220*/  @!P0 BRA `(.L_x_0) ;  /* 0x00000008002c8947 */ /* 0x008fea0003800000 */
[----:B------:R-:W0:Y:S01]  /*0230*/  S2UR UR6, SR_CgaCtaId ;  /* 0x00000000000679c3 */ /* 0x000e220000008800 */
[----:B------:R-:W1:Y:S01]  /*0240*/  LDCU UR4, c[0x0][0x3a8] ;  /* 0x00007500ff0477ac */ /* 0x000e620008000800 */
[----:B------:R-:W-:Y:S01]  /*0250*/  VIMNMX.U32 R19, PT, PT, R11, 0x1, !PT ;  /* 0x000000010b137848 */ /* 0x000fe20007fe0000 */
[----:B------:R-:W-:Y:S01]  /*0260*/  IMAD R11, R0, R11, RZ ;  /* 0x0000000b000b7224 */ /* 0x000fe200078e02ff */
[----:B------:R-:W-:Y:S02]  /*0270*/  UMOV UR5, 0x400 ;  /* 0x0000040000057882 */ /* 0x000fe40000000000 */
[C---:B------:R-:W-:Y:S01]  /*0280*/  LOP3.LUT R10, R19.reuse, 0xfffffff8, RZ, 0xc0, !PT ;  /* 0xfffffff8130a7812 */ /* 0x040fe200078ec0ff */
[----:B------:R-:W-:Y:S01]  /*0290*/  IMAD.MOV.U32 R14, RZ, RZ, RZ ;  /* 0x000000ffff0e7224 */ /* 0x000fe200078e00ff */
[C---:B------:R-:W-:Y:S02]  /*02a0*/  LOP3.LUT R20, R19.reuse, 0x7, RZ, 0xc0, !PT ;  /* 0x0000000713147812 */ /* 0x040fe400078ec0ff */
[----:B------:R-:W-:-:S02]  /*02b0*/  LOP3.LUT R21, R19, 0x3, RZ, 0xc0, !PT ;  /* 0x0000000313157812 */ /* 0x000fc400078ec0ff */
[----:B------:R-:W-:Y:S01]  /*02c0*/  IADD3 R12, PT, PT, -R10, RZ, RZ ;  /* 0x000000ff0a0c7210 */ /* 0x000fe20007ffe1ff */
[----:B-1----:R-:W-:Y:S02]  /*02d0*/  USHF.L.U32 UR4, UR4, 0x2, URZ ;  /* 0x0000000204047899 */ /* 0x002fe400080006ff */
[----:B0-----:R-:W-:-:S04]  /*02e0*/  ULEA UR5, UR6, UR5, 0x18 ;  /* 0x0000000506057291 */ /* 0x001fc8000f8ec0ff */
[----:B------:R-:W-:Y:S01]  /*02f0*/  LEA R13, R6, UR4, 0x2 ;  /* 0x00000004060d7c11 */ /* 0x000fe2000f8e10ff */
[----:B------:R-:W-:-:S04]  /*0300*/  UIADD3 UR6, UPT, UPT, UR4, UR5, URZ ;  /* 0x0000000504067290 */ /* 0x000fc8000fffe0ff */
[----:B------:R-:W-:Y:S01]  /*0310*/  VIADD R13, R13, UR5 ;  /* 0x000000050d0d7c36 */ /* 0x000fe20008000000 */
[----:B------:R-:W-:-:S07]  /*0320*/  UMOV UR4, URZ ;  /* 0x000000ff00047c82 */ /* 0x000fce0008000000 */
.L_x_6:
[----:B0-----:R-:W0:Y:S01]  /*0330*/  LDC R15, c[0x0][0x3a4] ;  /* 0x0000e900ff0f7b82 */ /* 0x001e220000000800 */
[----:B------:R-:W1:Y:S01]  /*0340*/  LDCU.64 UR10, c[0x0][0x398] ;  /* 0x00007300ff0a77ac */ /* 0x000e620008000a00 */
[----:B------:R-:W-:Y:S01]  /*0350*/  IMAD.MOV.U32 R18, RZ, RZ, RZ ;  /* 0x000000ffff127224 */ /* 0x000fe200078e00ff */
[----:B------:R-:W2:Y:S01]  /*0360*/  LDCU UR7, c[0x0][0x3a0] ;  /* 0x00007400ff0777ac */ /* 0x000ea20008000800 */
[----:B-1----:R-:W-:Y:S01]  /*0370*/  ISETP.GE.U32.AND P0, PT, R8, UR10, PT ;  /* 0x0000000a08007c0c */ /* 0x002fe2000bf06070 */
[C---:B0-----:R-:W-:Y:S02]  /*0380*/  IMAD R16, R15.reuse, UR4, R0 ;  /* 0x000000040f107c24 */ /* 0x041fe4000f8e0200 */
[----:B------:R-:W-:-:S03]  /*0390*/  IMAD R17, R15, UR4, R6 ;  /* 0x000000040f117c24 */ /* 0x000fc6000f8e0206 */
[----:B------:R-:W-:Y:S02]  /*03a0*/  ISETP.GE.U32.AND P1, PT, R16, UR11, PT ;  /* 0x0000000b10007c0c */ /* 0x000fe4000bf26070 */
[----:B------:R-:W-:Y:S02]  /*03b0*/  ISETP.GE.U32.OR P0, PT, R17, UR11, P0 ;  /* 0x0000000b11007c0c */ /* 0x000fe40008706470 */
[----:B--2---:R-:W-:-:S11]  /*03c0*/  ISETP.GE.U32.OR P1, PT, R9, UR7, P1 ;  /* 0x0000000709007c0c */ /* 0x004fd60008f26470 */
[----:B------:R-:W0:Y:S01]  /*03d0*/  @!P0 LDC.64 R4, c[0x0][0x380] ;  /* 0x0000e000ff048b82 */ /* 0x000e220000000a00 */
[----:B------:R-:W-:Y:S02]  /*03e0*/  @!P0 IMAD R17, R8, UR11, R17 ;  /* 0x0000000b08118c24 */ /* 0x000fe4000f8e0211 */
[----:B------:R-:W-:Y:S02]  /*03f0*/  @!P1 IMAD R23, R16, UR7, R9 ;  /* 0x0000000710179c24 */ /* 0x000fe4000f8e0209 */
[----:B------:R-:W-:-:S03]  /*0400*/  HFMA2 R16, -RZ, RZ, 0, 0 ;  /* 0x00000000ff107431 */ /* 0x000fc600000001ff */
[----:B------:R-:W1:Y:S01]  /*0410*/  @!P1 LDC.64 R2, c[0x0][0x388] ;  /* 0x0000e200ff029b82 */ /* 0x000e620000000a00 */
[----:B0-----:R-:W-:-:S05]  /*0420*/  @!P0 IMAD.WIDE.U32 R4, R17, 0x4, R4 ;  /* 0x0000000411048825 */ /* 0x001fca00078e0004 */
[----:B------:R0:W2:Y:S01]  /*0430*/  @!P0 LDG.E R16, desc[UR8][R4.64] ;  /* 0x0000000804108981 */ /* 0x0000a2000c1e1900 */
[----:B-1----:R-:W-:-:S05]  /*0440*/  @!P1 IMAD.WIDE.U32 R2, R23, 0x4, R2 ;  /* 0x0000000417029825 */ /* 0x002fca00078e0002 */
[----:B------:R-:W3:Y:S01]  /*0450*/  @!P1 LDG.E R18, desc[UR8][R2.64] ;  /* 0x0000000802129981 */ /* 0x000ee2000c1e1900 */
[----:B------:R-:W-:Y:S02]  /*0460*/  ISETP.GE.U32.AND P1, PT, R15, 0x8, PT ;  /* 0x000000080f00780c */ /* 0x000fe40003f26070 */
[----:B------:R-:W-:Y:S01]  /*0470*/  IADD3 R17, PT, PT, R11, R6, RZ ;  /* 0x000000060b117210 */ /* 0x000fe20007ffe0ff */
[----:B------:R-:W-:-:S03]  /*0480*/  UIADD3 UR4, UPT, UPT, UR4, 0x1, URZ ;  /* 0x0000000104047890 */ /* 0x000fc6000fffe0ff */
[C---:B------:R-:W-:Y:S02]  /*0490*/  LEA R23, R17.reuse, UR5, 0x2 ;  /* 0x0000000511177c11 */ /* 0x040fe4000f8e10ff */
[----:B------:R-:W-:Y:S02]  /*04a0*/  LEA R17, R17, UR6, 0x2 ;  /* 0x0000000611117c11 */ /* 0x000fe4000f8e10ff */
[----:B------:R-:W-:Y:S01]  /*04b0*/  ISETP.LE.U32.AND P0, PT, R7, UR4, PT ;  /* 0x0000000407007c0c */ /* 0x000fe2000bf03070 */
[----:B0-----:R-:W-:Y:S01]  /*04c0*/  IMAD.MOV.U32 R4, RZ, RZ, RZ ;  /* 0x000000ffff047224 */ /* 0x001fe200078e00ff */
[----:B--2---:R0:W-:Y:S04]  /*04d0*/  STS [R23], R16 ;  /* 0x0000001017007388 */ /* 0x0041e80000000800 */
[----:B---3--:R0:W-:Y:S01]  /*04e0*/  STS [R17], R18 ;  /* 0x0000001211007388 */ /* 0x0081e20000000800 */
[----:B------:R-:W-:Y:S06]  /*04f0*/  BAR.SYNC.DEFER_BLOCKING 0x0 ;  /* 0x0000000000007b1d */ /* 0x000fec0000010000 */
[----:B------:R-:W-:Y:S05]  /*0500*/  @!P1 BRA `(.L_x_1) ;  /* 0x0000000000a49947 */ /* 0x000fea0003800000 */
[----:B------:R-:W-:Y:S01]  /*0510*/  LEA R4, R11, UR5, 0x2 ;  /* 0x000000050b047c11 */ /* 0x000fe2000f8e10ff */
[----:B------:R-:W-:Y:S01]  /*0520*/  IMAD.MOV.U32 R3, RZ, RZ, R12 ;  /* 0x000000ffff037224 */ /* 0x000fe200078e000c */
[----:B------:R-:W-:Y:S02]  /*0530*/  MOV R2, R13 ;  /* 0x0000000d00027202 */ /* 0x000fe40000000f00 */
[----:B------:R-:W-:-:S07]  /*0540*/  IADD3 R4, PT, PT, R4, 0x10, RZ ;  /* 0x0000001004047810 */ /* 0x000fce0007ffe0ff */
.L_x_2:
[----:B0-----:R-:W-:Y:S01]  /*0550*/  LDS R23, [R4+-0x10] ;  /* 0xfffff00004177984 */ /* 0x001fe20000000800 */
[----:B------:R-:W-:Y:S01]  /*0560*/  IMAD R26, R15, 0x4, R2 ;  /* 0x000000040f1a7824 */ /* 0x000fe200078e0202 */
[----:B------:R-:W-:Y:S02]  /*0570*/  IADD3 R3, PT, PT, R3, 0x8, RZ ;  /* 0x0000000803037810 */ /* 0x000fe40007ffe0ff */
[----:B------:R0:W1:Y:S02]  /*0580*/  LDS R24, [R2] ;  /* 0x0000000002187984 */ /* 0x0000640000000800 */
[----:B------:R-:W-:Y:S02]  /*0590*/  LEA R18, R15, R26, 0x2 ;  /* 0x0000001a0f127211 */ /* 0x000fe400078e10ff */
[----:B------:R-:W-:Y:S01]  /*05a0*/  LDS R22, [R4+-0xc] ;  /* 0xfffff40004167984 */ /* 0x000fe20000000800 */
[----:B------:R-:W-:Y:S02]  /*05b0*/  ISETP.NE.AND P1, PT, R3, RZ, PT ;  /* 0x000000ff0300720c */ /* 0x000fe40003f25270 */
[C---:B------:R-:W-:Y:S01]  /*05c0*/  IMAD R28, R15.reuse, 0x4, R18 ;  /* 0x000000040f1c7824 */ /* 0x040fe200078e0212 */
[----:B------:R-:W2:Y:S01]  /*05d0*/  LDS R26, [R26] ;  /* 0x000000001a1a7984 */ /* 0x000ea20000000800 */
[----:B0-----:R-:W-:-:S03]  /*05e0*/  IMAD R2, R15, 0x20, R2 ;  /* 0x000000200f027824 */ /* 0x001fc600078e0202 */
[----:B------:R-:W-:Y:S04]  /*05f0*/  LDS R17, [R4+-0x8] ;  /* 0xfffff80004117984 */ /* 0x000fe80000000800 */
[----:B------:R-:W0:Y:S04]  /*0600*/  LDS R18, [R18] ;  /* 0x0000000012127984 */ /* 0x000e280000000800 */
[----:B------:R-:W-:Y:S04]  /*0610*/  LDS R5, [R4+-0x4] ;  /* 0xfffffc0004057984 */ /* 0x000fe80000000800 */
[----:B------:R-:W3:Y:S04]  /*0620*/  LDS R16, [R28] ;  /* 0x000000001c107984 */ /* 0x000ee80000000800 */
[----:B------:R-:W-:Y:S04]  /*0630*/  LDS R27, [R4+0x8] ;  /* 0x00000800041b7984 */ /* 0x000fe80000000800 */
[----:B------:R-:W-:Y:S01]  /*0640*/  LDS R29, [R4+0xc] ;  /* 0x00000c00041d7984 */ /* 0x000fe20000000800 */
[----:B-1----:R-:W-:Y:S01]  /*0650*/  FFMA R23, R23, R24, R14 ;  /* 0x0000001817177223 */ /* 0x002fe2000000000e */
[----:B------:R-:W-:-:S02]  /*0660*/  LEA R24, R15, R28, 0x2 ;  /* 0x0000001c0f187211 */ /* 0x000fc400078e10ff */
[----:B------:R-:W-:Y:S03]  /*0670*/  LDS R14, [R4] ;  /* 0x00000000040e7984 */ /* 0x000fe60000000800 */
[C---:B------:R-:W-:Y:S02]  /*0680*/  IMAD R25, R15.reuse, 0x4, R24 ;  /* 0x000000040f197824 */ /* 0x040fe400078e0218 */
[----:B--2---:R-:W-:Y:S02]  /*0690*/  FFMA R22, R22, R26, R23 ;  /* 0x0000001a16167223 */ /* 0x004fe40000000017 */
[----:B------:R-:W1:Y:S01]  /*06a0*/  LDS R23, [R24] ;  /* 0x0000000018177984 */ /* 0x000e620000000800 */
[----:B------:R-:W-:Y:S01]  /*06b0*/  LEA R26, R15, R25, 0x2 ;  /* 0x000000190f1a7211 */ /* 0x000fe200078e10ff */
[----:B0-----:R-:W-:Y:S02]  /*06c0*/  FFMA R22, R17, R18, R22 ;  /* 0x0000001211167223 */ /* 0x001fe40000000016 */
[----:B------:R0:W-:Y:S04]  /*06d0*/  LDS R17, [R4+0x4] ;  /* 0x0000040004117984 */ /* 0x0001e80000000800 */
[----:B------:R-:W2:Y:S01]  /*06e0*/  LDS R18, [R25] ;  /* 0x0000000019127984 */ /* 0x000ea20000000800 */
[----:B---3--:R-:W-:Y:S01]  /*06f0*/  FFMA R5, R5, R16, R22 ;  /* 0x0000001005057223 */ /* 0x008fe20000000016 */
[----:B------:R-:W-:Y:S01]  /*0700*/  IMAD R16, R15, 0x4, R26 ;  /* 0x000000040f107824 */ /* 0x000fe200078e021a */
[----:B0-----:R-:W-:Y:S01]  /*0710*/  IADD3 R4, PT, PT, R4, 0x20, RZ ;  /* 0x0000002004047810 */ /* 0x001fe20007ffe0ff */
[----:B------:R-:W0:Y:S04]  /*0720*/  LDS R26, [R26] ;  /* 0x000000001a1a7984 */ /* 0x000e280000000800 */
[----:B------:R-:W3:Y:S01]  /*0730*/  LDS R16, [R16] ;  /* 0x0000000010107984 */ /* 0x000ee20000000800 */
[----:B-1----:R-:W-:-:S04]  /*0740*/  FFMA R14, R14, R23, R5 ;  /* 0x000000170e0e7223 */ /* 0x002fc80000000005 */
[----:B--2---:R-:W-:-:S04]  /*0750*/  FFMA R14, R17, R18, R14 ;  /* 0x00000012110e7223 */ /* 0x004fc8000000000e */
[----:B0-----:R-:W-:-:S04]  /*0760*/  FFMA R14, R27, R26, R14 ;  /* 0x0000001a1b0e7223 */ /* 0x001fc8000000000e */
[----:B---3--:R-:W-:Y:S01]  /*0770*/  FFMA R14, R29, R16, R14 ;  /* 0x000000101d0e7223 */ /* 0x008fe2000000000e */
[----:B------:R-:W-:Y:S06]  /*0780*/  @P1 BRA `(.L_x_2) ;  /* 0xfffffffc00701947 */ /* 0x000fec000383ffff */
[----:B------:R-:W-:-:S07]  /*0790*/  IMAD.MOV.U32 R4, RZ, RZ, R10 ;  /* 0x000000ffff047224 */ /* 0x000fce00078e000a */
.L_x_1:
[----:B------:R-:W-:-:S13]  /*07a0*/  ISETP.NE.AND P1, PT, R20, RZ, PT ;  /* 0x000000ff1400720c */ /* 0x000fda0003f25270 */
[----:B------:R-:W-:Y:S05]  /*07b0*/  @!P1 BRA `(.L_x_3) ;  /* 0x0000000000c09947 */ /* 0x000fea0003800000 */
[----:B------:R-:W-:Y:S02]  /*07c0*/  IADD3 R2, PT, PT, R20, -0x1, RZ ;  /* 0xffffffff14027810 */ /* 0x000fe40007ffe0ff */
[----:B------:R-:W-:Y:S02]  /*07d0*/  ISETP.NE.AND P2, PT, R21, RZ, PT ;  /* 0x000000ff1500720c */ /* 0x000fe40003f45270 */
[----:B------:R-:W-:-:S13]  /*07e0*/  ISETP.GE.U32.AND P1, PT, R2, 0x3, PT ;  /* 0x000000030200780c */ /* 0x000fda0003f26070 */
[----:B------:R-:W-:Y:S05]  /*07f0*/  @!P1 BRA `(.L_x_4) ;  /* 0x0000000000509947 */ /* 0x000fea0003800000 */
[C---:B------:R-:W-:Y:S02]  /*0800*/  IMAD R3, R4.reuse, R15, R6 ;  /* 0x0000000f04037224 */ /* 0x040fe400078e0206 */
[----:B------:R-:W-:Y:S02]  /*0810*/  IMAD.IADD R2, R11, 0x1, R4 ;  /* 0x000000010b027824 */ /* 0x000fe400078e0204 */
[----:B------:R-:W-:Y:S01]  /*0820*/  VIADD R4, R4, 0x4 ;  /* 0x0000000404047836 */ /* 0x000fe20000000000 */
[----:B0-----:R-:W-:Y:S02]  /*0830*/  LEA R16, R3, UR6, 0x2 ;  /* 0x0000000603107c11 */ /* 0x001fe4000f8e10ff */
[----:B------:R-:W-:Y:S02]  /*0840*/  LEA R2, R2, UR5, 0x2 ;  /* 0x0000000502027c11 */ /* 0x000fe4000f8e10ff */
[C---:B------:R-:W-:Y:S01]  /*0850*/  LEA R22, R15.reuse, R16, 0x2 ;  /* 0x000000100f167211 */ /* 0x040fe200078e10ff */
[----:B------:R-:W-:Y:S04]  /*0860*/  LDS R5, [R16] ;  /* 0x0000000010057984 */ /* 0x000fe80000000800 */
[----:B------:R-:W0:Y:S01]  /*0870*/  LDS R3, [R2] ;  /* 0x0000000002037984 */ /* 0x000e220000000800 */
[----:B------:R-:W-:-:S03]  /*0880*/  IMAD R26, R15, 0x4, R22 ;  /* 0x000000040f1a7824 */ /* 0x000fc600078e0216 */
[----:B------:R-:W-:Y:S02]  /*0890*/  LDS R18, [R2+0x4] ;  /* 0x0000040002127984 */ /* 0x000fe40000000800 */
[----:B------:R-:W-:Y:S02]  /*08a0*/  LEA R17, R15, R26, 0x2 ;  /* 0x0000001a0f117211 */ /* 0x000fe400078e10ff */
[----:B------:R-:W1:Y:S04]  /*08b0*/  LDS R22, [R22] ;  /* 0x0000000016167984 */ /* 0x000e680000000800 */
[----:B------:R-:W-:Y:S04]  /*08c0*/  LDS R24, [R2+0x8] ;  /* 0x0000080002187984 */ /* 0x000fe80000000800 */
[----:B------:R-:W2:Y:S04]  /*08d0*/  LDS R26, [R26] ;  /* 0x000000001a1a7984 */ /* 0x000ea80000000800 */
[----:B------:R-:W-:Y:S04]  /*08e0*/  LDS R28, [R2+0xc] ;  /* 0x00000c00021c7984 */ /* 0x000fe80000000800 */
[----:B------:R-:W3:Y:S01]  /*08f0*/  LDS R17, [R17] ;  /* 0x0000000011117984 */ /* 0x000ee20000000800 */
[----:B0-----:R-:W-:-:S04]  /*0900*/  FFMA R3, R3, R5, R14 ;  /* 0x0000000503037223 */ /* 0x001fc8000000000e */
[----:B-1----:R-:W-:-:S04]  /*0910*/  FFMA R3, R18, R22, R3 ;  /* 0x0000001612037223 */ /* 0x002fc80000000003 */
[----:B--2---:R-:W-:-:S04]  /*0920*/  FFMA R3, R24, R26, R3 ;  /* 0x0000001a18037223 */ /* 0x004fc80000000003 */
[----:B---3--:R-:W-:-:S07]  /*0930*/  FFMA R14, R28, R17, R3 ;  /* 0x000000111c0e7223 */ /* 0x008fce0000000003 */
.L_x_4:
[----:B------:R-:W-:Y:S05]  /*0940*/  @!P2 BRA `(.L_x_3) ;  /* 0x00000000005ca947 */ /* 0x000fea0003800000 */
[----:B------:R-:W-:Y:S02]  /*0950*/  ISETP.NE.AND P1, PT, R21, 0x1, PT ;  /* 0x000000011500780c */ /* 0x000fe40003f25270 */
[----:B------:R-:W-:-:S11]  /*0960*/  LOP3.LUT P2, RZ, R19, 0x1, RZ, 0xc0, !PT ;  /* 0x0000000113ff7812 */ /* 0x000fd6000784c0ff */
[----:B------:R-:W-:Y:S05]  /*0970*/  @!P1 BRA `(.L_x_5) ;  /* 0x0000000000309947 */ /* 0x000fea0003800000 */
[C---:B------:R-:W-:Y:S01]  /*0980*/  IMAD R3, R4.reuse, R15, R6 ;  /* 0x0000000f04037224 */ /* 0x040fe200078e0206 */
[----:B------:R-:W-:Y:S02]  /*0990*/  IADD3 R2, PT, PT, R11, R4, RZ ;  /* 0x000000040b027210 */ /* 0x000fe40007ffe0ff */
[----:B------:R-:W-:Y:S02]  /*09a0*/  IADD3 R4, PT, PT, R4, 0x2, RZ ;  /* 0x0000000204047810 */ /* 0x000fe40007ffe0ff */
[----:B0-----:R-:W-:Y:S02]  /*09b0*/  LEA R16, R3, UR6, 0x2 ;  /* 0x0000000603107c11 */ /* 0x001fe4000f8e10ff */
[----:B------:R-:W-:-:S03]  /*09c0*/  LEA R2, R2, UR5, 0x2 ;  /* 0x0000000502027c11 */ /* 0x000fc6000f8e10ff */
[----:B------:R-:W-:Y:S01]  /*09d0*/  IMAD R17, R15, 0x4, R16 ;  /* 0x000000040f117824 */ /* 0x000fe200078e0210 */
[----:B------:R-:W-:Y:S04]  /*09e0*/  LDS R5, [R16] ;  /* 0x0000000010057984 */ /* 0x000fe80000000800 */
[----:B------:R-:W0:Y:S04]  /*09f0*/  LDS R3, [R2] ;  /* 0x0000000002037984 */ /* 0x000e280000000800 */
[----:B------:R-:W-:Y:S04]  /*0a00*/  LDS R18, [R2+0x4] ;  /* 0x0000040002127984 */ /* 0x000fe80000000800 */
[----:B------:R-:W1:Y:S01]  /*0a10*/  LDS R17, [R17] ;  /* 0x0000000011117984 */ /* 0x000e620000000800 */
[----:B0-----:R-:W-:-:S04]  /*0a20*/  FFMA R3, R3, R5, R14 ;  /* 0x0000000503037223 */ /* 0x001fc8000000000e */
[----:B-1----:R-:W-:-:S07]  /*0a30*/  FFMA R14, R18, R17, R3 ;  /* 0x00000011120e7223 */ /* 0x002fce0000000003 */
.L_x_5:
[----:B------:R-:W-:Y:S05]  /*0a40*/  @!P2 BRA `(.L_x_3) ;  /* 0x00000000001ca947 */ /* 0x000fea0003800000 */
[----:B------:R-:W-:Y:S01]  /*0a50*/  IMAD R15, R4, R15, R6 ;  /* 0x0000000f040f7224 */ /* 0x000fe200078e0206 */
[----:B------:R-:W-:-:S04]  /*0a60*/  IADD3 R2, PT, PT, R11, R4, RZ ;  /* 0x000000040b027210 */ /* 0x000fc80007ffe0ff */
[----:B------:R-:W-:Y:S02]  /*0a70*/  LEA R15, R15, UR6, 0x2 ;  /* 0x000000060f0f7c11 */ /* 0x000fe4000f8e10ff */
[----:B------:R-:W-:-:S04]  /*0a80*/  LEA R2, R2, UR5, 0x2 ;  /* 0x0000000502027c11 */ /* 0x000fc8000f8e10ff */
[----:B------:R-:W-:Y:S04]  /*0a90*/  LDS R15, [R15] ;  /* 0x000000000f0f7984 */ /* 0x000fe80000000800 */
[----:B------:R-:W1:Y:S02]  /*0aa0*/  LDS R3, [R2] ;  /* 0x0000000002037984 */ /* 0x000e640000000800 */
[----:B-1----:R-:W-:-:S07]  /*0ab0*/  FFMA R14, R3, R15, R14 ;  /* 0x0000000f030e7223 */ /* 0x002fce000000000e */
.L_x_3:
[----:B------:R-:W-:Y:S06]  /*0ac0*/  BAR.SYNC.DEFER_BLOCKING 0x0 ;  /* 0x0000000000007b1d */ /* 0x000fec0000010000 */
[----:B------:R-:W-:Y:S05]  /*0ad0*/  @!P0 BRA `(.L_x_6) ;  /* 0xfffffff800148947 */ /* 0x000fea000383ffff */
.L_x_0:
[----:B------:R-:W1:Y:S01]  /*0ae0*/  LDCU UR4, c[0x0][0x3a0] ;  /* 0x00007400ff0477ac */ /* 0x000e620008000800 */
[----:B------:R-:W2:Y:S01]  /*0af0*/  LDCU UR5, c[0x0][0x398] ;  /* 0x00007300ff0577ac */ /* 0x000ea20008000800 */
[----:B-1----:R-:W-:-:S04]  /*0b00*/  ISETP.GE.U32.AND P0, PT, R9, UR4, PT ;  /* 0x0000000409007c0c */ /* 0x002fc8000bf06070 */
[----:B--2---:R-:W-:-:S13]  /*0b10*/  ISETP.GE.U32.OR P0, PT, R8, UR5, P0 ;  /* 0x0000000508007c0c */ /* 0x004fda0008706470 */
[----:B------:R-:W-:Y:S05]  /*0b20*/  @P0 EXIT ;  /* 0x000000000000094d */ /* 0x000fea0003800000 */
[----:B------:R-:W1:Y:S01]  /*0b30*/  LDC.64 R2, c[0x0][0x390] ;  /* 0x0000e400ff027b82 */ /* 0x000e620000000a00 */
[----:B------:R-:W-:-:S04]  /*0b40*/  IMAD R9, R8, UR4, R9 ;  /* 0x0000000408097c24 */ /* 0x000fc8000f8e0209 */
[----:B-1----:R-:W-:-:S05]  /*0b50*/  IMAD.WIDE.U32 R2, R9, 0x4, R2 ;  /* 0x0000000409027825 */ /* 0x002fca00078e0002 */
[----:B------:R-:W-:Y:S01]  /*0b60*/  STG.E desc[UR8][R2.64], R14 ;  /* 0x0000000e02007986 */ /* 0x000fe2000c101908 */
[----:B------:R-:W-:Y:S05]  /*0b70*/  EXIT ;  /* 0x000000000000794d */ /* 0x000fea0003800000 */
.L_x_7:
[----:B------:R-:W-:-:S00]  /*0b80*/  BRA `(.L_x_7) ;  /* 0xfffffffc00fc7947 */ /* 0x000fc0000383ffff */
[----:B------:R-:W-:-:S00]  /*0b90*/  NOP ;  /* 0x0000000000007918 */ /* 0x000fc00000000000 */
        /* <DEDUP_REMOVED lines=14> */
.L_x_13:


//--------------------- .text._Z31matrixMulKernel_1thread1elementPfS_S_jjj --------------------------
	.section	.text._Z31matrixMulKernel_1thread1elementPfS_S_jjj,"ax",@progbits
	.align	128
        .global         _Z31matrixMulKernel_1thread1elementPfS_S_jjj
        .type           _Z31matrixMulKernel_1thread1elementPfS_S_jjj,@function
        .size           _Z31matrixMulKernel_1thread1elementPfS_S_jjj,(.L_x_14 - _Z31matrixMulKernel_1thread1elementPfS_S_jjj)
        .other          _Z31matrixMulKernel_1thread1elementPfS_S_jjj,@"STO_CUDA_ENTRY STV_DEFAULT"
_Z31matrixMulKernel_1thread1elementPfS_S_jjj:
.text._Z31matrixMulKernel_1thread1elementPfS_S_jjj:
[----:B------:R-:W-:Y:S01]  /*0000*/  LDC R1, c[0x0][0x37c] ;  /* 0x0000df00ff017b82 */ /* 0x000fe20000000800 */
[----:B------:R-:W0:Y:S07]  /*0010*/  S2R R2, SR_TID.Y ;  /* 0x0000000000027919 */ /* 0x000e2e0000002200 */
[----:B------:R-:W1:Y:S01]  /*0020*/  S2UR UR4, SR_CTAID.X ;  /* 0x00000000000479c3 */ /* 0x000e620000002500 */
[----:B------:R-:W2:Y:S01]  /*0030*/  LDCU UR7, c[0x0][0x398] ;  /* 0x00007300ff0777ac */ /* 0x000ea20008000800 */
[----:B------:R-:W3:Y:S06]  /*0040*/  S2R R7, SR_TID.X ;  /* 0x0000000000077919 */ /* 0x000eec0000002100 */
[----:B------:R-:W0:Y:S08]  /*0050*/  S2UR UR6, SR_CTAID.Y ;  /* 0x00000000000679c3 */ /* 0x000e300000002600 */
[----:B------:R-:W0:Y:S01]  /*0060*/  LDC R3, c[0x0][0x364] ;  /* 0x0000d900ff037b82 */ /* 0x000e220000000800 */
[----:B------:R-:W1:Y:S07]  /*0070*/  LDCU UR5, c[0x0][0x360] ;  /* 0x00006c00ff0577ac */ /* 0x000e6e0008000800 */
[----:B------:R-:W4:Y:S01]  /*0080*/  LDC R0, c[0x0][0x3a0] ;  /* 0x0000e800ff007b82 */ /* 0x000f220000000800 */
[----:B-1----:R-:W-:Y:S01]  /*0090*/  UIMAD UR4, UR4, UR5, URZ ;  /* 0x00000005040472a4 */ /* 0x002fe2000f8e02ff */
[----:B0-----:R-:W-:-:S05]  /*00a0*/  IMAD R3, R3, UR6, R2 ;  /* 0x0000000603037c24 */ /* 0x001fca000f8e0202 */
[----:B---3--:R-:W-:Y:S02]  /*00b0*/  IADD3 R5, PT, PT, R7, UR4, RZ ;  /* 0x0000000407057c10 */ /* 0x008fe4000fffe0ff */
[----:B--2---:R-:W-:-:S04]  /*00c0*/  ISETP.GE.U32.AND P0, PT, R3, UR7, PT ;  /* 0x0000000703007c0c */ /* 0x004fc8000bf06070 */
[----:B----4-:R-:W-:-:S13]  /*00d0*/  ISETP.GE.U32.OR P0, PT, R5, R0, P0 ;  /* 0x000000000500720c */ /* 0x010fda0000706470 */
[----:B------:R-:W-:Y:S05]  /*00e0*/  @P0 EXIT ;  /* 0x000000000000094d */ /* 0x000fea0003800000 */
[----:B------:R-:W0:Y:S01]  /*00f0*/  LDC R2, c[0x0][0x39c] ;  /* 0x0000e700ff027b82 */ /* 0x000e220000000800 */
[----:B------:R-:W1:Y:S01]  /*0100*/  LDCU.64 UR6, c[0x0][0x358] ;  /* 0x00006b00ff0677ac */ /* 0x000e620008000a00 */
[----:B------:R-:W-:Y:S01]  /*0110*/  HFMA2 R12, -RZ, RZ, 0, 0 ;  /* 0x00000000ff0c7431 */ /* 0x000fe200000001ff */
[----:B0-----:R-:W-:-:S13]  /*0120*/  ISETP.NE.AND P0, PT, R2, RZ, PT ;  /* 0x000000ff0200720c */ /* 0x001fda0003f05270 */
[----:B-1----:R-:W-:Y:S05]  /*0130*/  @!P0 BRA `(.L_x_8) ;  /* 0x0000000800448947 */ /* 0x002fea0003800000 */
[C---:B------:R-:W-:Y:S02]  /*0140*/  ISETP.GE.U32.AND P1, PT, R2.reuse, 0x8, PT ;  /* 0x000000080200780c */ /* 0x040fe40003f26070 */
[----:B------:R-:W-:Y:S02]  /*0150*/  LOP3.LUT R4, R2, 0x7, RZ, 0xc0, !PT ;  /* 0x0000000702047812 */ /* 0x000fe400078ec0ff */
[----:B------:R-:W-:Y:S02]  /*0160*/  MOV R12, RZ ;  /* 0x000000ff000c7202 */ /* 0x000fe40000000f00 */
[----:B------:R-:W-:Y:S02]  /*0170*/  ISETP.NE.AND P0, PT, R4, RZ, PT ;  /* 0x000000ff0400720c */ /* 0x000fe40003f05270 */
[----:B------:R-:W-:-:S05]  /*0180*/  MOV R6, RZ ;  /* 0x000000ff00067202 */ /* 0x000fca0000000f00 */
[----:B------:R-:W-:Y:S06]  /*0190*/  @!P1 BRA `(.L_x_9) ;  /* 0x0000000400249947 */ /* 0x000fec0003800000 */
[----:B------:R-:W-:Y:S01]  /*01a0*/  LOP3.LUT R6, R2, 0xfffffff8, RZ, 0xc0, !PT ;  /* 0xfffffff802067812 */ /* 0x000fe200078ec0ff */
[C---:B------:R-:W-:Y:S01]  /*01b0*/  IMAD R11, R0.reuse, 0x3, R5 ;  /* 0x00000003000b7824 */ /* 0x040fe200078e0205 */
[C---:B------:R-:W-:Y:S01]  /*01c0*/  IADD3 R7, PT, PT, R0.reuse, UR4, R7 ;  /* 0x0000000400077c10 */ /* 0x040fe2000fffe007 */
[C-C-:B------:R-:W-:Y:S01]  /*01d0*/  IMAD R15, R0.reuse, 0x5, R5.reuse ;  /* 0x00000005000f7824 */ /* 0x140fe200078e0205 */
[CC--:B------:R-:W-:Y:S01]  /*01e0*/  LEA R9, R0.reuse, R5.reuse, 0x1 ;  /* 0x0000000500097211 */ /* 0x0c0fe200078e08ff */
[C-C-:B------:R-:W-:Y:S01]  /*01f0*/  IMAD R25, R0.reuse, 0x6, R5.reuse ;  /* 0x0000000600197824 */ /* 0x140fe200078e0205 */
[CC--:B------:R-:W-:Y:S01]  /*0200*/  LEA R13, R0.reuse, R5.reuse, 0x2 ;  /* 0x00000005000d7211 */ /* 0x0c0fe200078e10ff */
[----:B------:R-:W-:Y:S01]  /*0210*/  IMAD R27, R0, 0x7, R5 ;  /* 0x00000007001b7824 */ /* 0x000fe200078e0205 */
[----:B------:R-:W-:Y:S01]  /*0220*/  MOV R12, RZ ;  /* 0x000000ff000c7202 */ /* 0x000fe20000000f00 */
[----:B------:R-:W-:Y:S01]  /*0230*/  IMAD R8, R3, R2, 0x3 ;  /* 0x0000000303087424 */ /* 0x000fe200078e0202 */
[----:B------:R-:W-:-:S02]  /*0240*/  MOV R29, R5 ;  /* 0x00000005001d7202 */ /* 0x000fc40000000f00 */
[----:B------:R-:W-:-:S07]  /*0250*/  IADD3 R10, PT, PT, -R6, RZ, RZ ;  /* 0x000000ff060a7210 */ /* 0x000fce0007ffe1ff */
.L_x_10:
[----:B------:R-:W0:Y:S01]  /*0260*/  LDC.64 R20, c[0x0][0x380] ;  /* 0x0000e000ff147b82 */ /* 0x000e220000000a00 */
[----:B------:R-:W-:-:S07]  /*0270*/  IADD3 R23, PT, PT, R8, -0x3, RZ ;  /* 0xfffffffd08177810 */ /* 0x000fce0007ffe0ff */
[----:B------:R-:W1:Y:S01]  /*0280*/  LDC.64 R16, c[0x0][0x388] ;  /* 0x0000e200ff107b82 */ /* 0x000e620000000a00 */
[----:B0-----:R-:W-:-:S06]  /*0290*/  IMAD.WIDE.U32 R22, R23, 0x4, R20 ;  /* 0x0000000417167825 */ /* 0x001fcc00078e0014 */
[----:B------:R-:W2:Y:S01]  /*02a0*/  LDG.E R23, desc[UR6][R22.64] ;  /* 0x0000000616177981 */ /* 0x000ea2000c1e1900 */
[----:B-1----:R-:W-:-:S06]  /*02b0*/  IMAD.WIDE.U32 R18, R29, 0x4, R16 ;  /* 0x000000041d127825 */ /* 0x002fcc00078e0010 */
[----:B------:R-:W2:Y:S01]  /*02c0*/  LDG.E R18, desc[UR6][R18.64] ;  /* 0x0000000612127981 */ /* 0x000ea2000c1e1900 */
[C---:B------:R-:W-:Y:S02]  /*02d0*/  IADD3 R14, PT, PT, R8.reuse, -0x2, RZ ;  /* 0xfffffffe080e7810 */ /* 0x040fe40007ffe0ff */
[----:B------:R-:W-:Y:S01]  /*02e0*/  IADD3 R24, PT, PT, R8, -0x1, RZ ;  /* 0xffffffff08187810 */ /* 0x000fe20007ffe0ff */
[----:B--2---:R-:W-:Y:S02]  /*02f0*/  FFMA R12, R23, R18, R12 ;  /* 0x00000012170c7223 */ /* 0x004fe4000000000c */
[----:B------:R-:W-:-:S04]  /*0300*/  IMAD.WIDE.U32 R18, R14, 0x4, R20 ;  /* 0x000000040e127825 */ /* 0x000fc800078e0014 */
[----:B------:R-:W-:Y:S01]  /*0310*/  IMAD.WIDE.U32 R22, R7, 0x4, R16 ;  /* 0x0000000407167825 */ /* 0x000fe200078e0010 */
[----:B------:R0:W2:Y:S04]  /*0320*/  LDG.E R14, desc[UR6][R18.64] ;  /* 0x00000006120e7981 */ /* 0x0000a8000c1e1900 */
[----:B------:R1:W2:Y:S01]  /*0330*/  LDG.E R26, desc[UR6][R22.64] ;  /* 0x00000006161a7981 */ /* 0x0002a2000c1e1900 */
[----:B0-----:R-:W-:-:S04]  /*0340*/  IMAD.WIDE.U32 R18, R24, 0x4, R20 ;  /* 0x0000000418127825 */ /* 0x001fc800078e0014 */
[----:B-1----:R-:W-:Y:S01]  /*0350*/  IMAD.WIDE.U32 R22, R9, 0x4, R16 ;  /* 0x0000000409167825 */ /* 0x002fe200078e0010 */
[----:B------:R0:W3:Y:S04]  /*0360*/  LDG.E R24, desc[UR6][R18.64] ;  /* 0x0000000612187981 */ /* 0x0000e8000c1e1900 */
[----:B------:R1:W3:Y:S01]  /*0370*/  LDG.E R28, desc[UR6][R22.64] ;  /* 0x00000006161c7981 */ /* 0x0002e2000c1e1900 */
[----:B0-----:R-:W-:-:S04]  /*0380*/  IMAD.WIDE.U32 R18, R8, 0x4, R20 ;  /* 0x0000000408127825 */ /* 0x001fc800078e0014 */
[----:B-1----:R-:W-:-:S04]  /*0390*/  IMAD.WIDE.U32 R22, R11, 0x4, R16 ;  /* 0x000000040b167825 */ /* 0x002fc800078e0010 */
[----:B--2---:R-:W-:Y:S02]  /*03a0*/  FFMA R12, R14, R26, R12 ;  /* 0x0000001a0e0c7223 */ /* 0x004fe4000000000c */
[----:B------:R-:W2:Y:S04]  /*03b0*/  LDG.E R14, desc[UR6][R18.64] ;  /* 0x00000006120e7981 */ /* 0x000ea8000c1e1900 */
[----:B------:R0:W2:Y:S01]  /*03c0*/  LDG.E R26, desc[UR6][R22.64] ;  /* 0x00000006161a7981 */ /* 0x0000a2000c1e1900 */
[----:B---3--:R-:W-:Y:S01]  /*03d0*/  FFMA R12, R24, R28, R12 ;  /* 0x0000001c180c7223 */ /* 0x008fe2000000000c */
[----:B------:R-:W-:Y:S01]  /*03e0*/  IADD3 R24, PT, PT, R8, 0x1, RZ ;  /* 0x0000000108187810 */ /* 0x000fe20007ffe0ff */
[----:B0-----:R-:W-:-:S04]  /*03f0*/  IMAD.WIDE.U32 R22, R13, 0x4, R16 ;  /* 0x000000040d167825 */ /* 0x001fc800078e0010 */
[----:B------:R-:W-:Y:S01]  /*0400*/  IMAD.WIDE.U32 R18, R24, 0x4, R20 ;  /* 0x0000000418127825 */ /* 0x000fe200078e0014 */
[----:B------:R-:W3:Y:S04]  /*0410*/  LDG.E R28, desc[UR6][R22.64] ;  /* 0x00000006161c7981 */ /* 0x000ee8000c1e1900 */
[----:B------:R0:W3:Y:S01]  /*0420*/  LDG.E R24, desc[UR6][R18.64] ;  /* 0x0000000612187981 */ /* 0x0000e2000c1e1900 */
[----:B--2---:R-:W-:Y:S01]  /*0430*/  FFMA R12, R14, R26, R12 ;  /* 0x0000001a0e0c7223 */ /* 0x004fe2000000000c */
[C---:B------:R-:W-:Y:S02]  /*0440*/  IADD3 R26, PT, PT, R8.reuse, 0x3, RZ ;  /* 0x00000003081a7810 */ /* 0x040fe40007ffe0ff */
[----:B------:R-:W-:-:S03]  /*0450*/  IADD3 R14, PT, PT, R8, 0x2, RZ ;  /* 0x00000002080e7810 */ /* 0x000fc60007ffe0ff */
[----:B0-----:R-:W-:Y:S01]  /*0460*/  IMAD.WIDE.U32 R18, R26, 0x4, R20 ;  /* 0x000000041a127825 */ /* 0x001fe200078e0014 */
[----:B------:R-:W-:-:S03]  /*0470*/  IADD3 R26, PT, PT, R8, 0x4, RZ ;  /* 0x00000004081a7810 */ /* 0x000fc60007ffe0ff */
[--C-:B------:R-:W-:Y:S02]  /*0480*/  IMAD.WIDE.U32 R22, R14, 0x4, R20.reuse ;  /* 0x000000040e167825 */ /* 0x100fe400078e0014 */
[----:B------:R0:W2:Y:S02]  /*0490*/  LDG.E R14, desc[UR6][R18.64] ;  /* 0x00000006120e7981 */ /* 0x0000a4000c1e1900 */
[----:B------:R-:W-:-:S04]  /*04a0*/  IMAD.WIDE.U32 R20, R26, 0x4, R20 ;  /* 0x000000041a147825 */ /* 0x000fc800078e0014 */
[----:B---3--:R-:W-:Y:S02]  /*04b0*/  FFMA R12, R24, R28, R12 ;  /* 0x0000001c180c7223 */ /* 0x008fe4000000000c */
[----:B------:R-:W3:Y:S01]  /*04c0*/  LDG.E R21, desc[UR6][R20.64] ;  /* 0x0000000614157981 */ /* 0x000ee2000c1e1900 */
[----:B0-----:R-:W-:-:S03]  /*04d0*/  IMAD.WIDE.U32 R18, R15, 0x4, R16 ;  /* 0x000000040f127825 */ /* 0x001fc600078e0010 */
[----:B------:R0:W4:Y:S04]  /*04e0*/  LDG.E R24, desc[UR6][R22.64] ;  /* 0x0000000616187981 */ /* 0x000128000c1e1900 */
[----:B------:R-:W4:Y:S01]  /*04f0*/  LDG.E R26, desc[UR6][R18.64] ;  /* 0x00000006121a7981 */ /* 0x000f22000c1e1900 */
[----:B0-----:R-:W-:-:S04]  /*0500*/  IMAD.WIDE.U32 R22, R25, 0x4, R16 ;  /* 0x0000000419167825 */ /* 0x001fc800078e0010 */
[----:B------:R-:W-:Y:S01]  /*0510*/  IMAD.WIDE.U32 R16, R27, 0x4, R16 ;  /* 0x000000041b107825 */ /* 0x000fe200078e0010 */
[----:B------:R-:W2:Y:S05]  /*0520*/  LDG.E R28, desc[UR6][R22.64] ;  /* 0x00000006161c7981 */ /* 0x000eaa000c1e1900 */
[----:B------:R-:W3:Y:S01]  /*0530*/  LDG.E R16, desc[UR6][R16.64] ;  /* 0x0000000610107981 */ /* 0x000ee2000c1e1900 */
[----:B------:R-:W-:-:S04]  /*0540*/  IADD3 R10, PT, PT, R10, 0x8, RZ ;  /* 0x000000080a0a7810 */ /* 0x000fc80007ffe0ff */
[----:B------:R-:W-:Y:S02]  /*0550*/  ISETP.NE.AND P1, PT, R10, RZ, PT ;  /* 0x000000ff0a00720c */ /* 0x000fe40003f25270 */
[----:B------:R-:W-:Y:S02]  /*0560*/  IADD3 R8, PT, PT, R8, 0x8, RZ ;  /* 0x0000000808087810 */ /* 0x000fe40007ffe0ff */
[C---:B------:R-:W-:Y:S02]  /*0570*/  LEA R7, R0.reuse, R7, 0x3 ;  /* 0x0000000700077211 */ /* 0x040fe400078e18ff */
[C---:B------:R-:W-:Y:S02]  /*0580*/  LEA R9, R0.reuse, R9, 0x3 ;  /* 0x0000000900097211 */ /* 0x040fe400078e18ff */
[C---:B------:R-:W-:Y:S02]  /*0590*/  LEA R11, R0.reuse, R11, 0x3 ;  /* 0x0000000b000b7211 */ /* 0x040fe400078e18ff */
[----:B------:R-:W-:-:S02]  /*05a0*/  LEA R13, R0, R13, 0x3 ;  /* 0x0000000d000d7211 */ /* 0x000fc400078e18ff */
[C---:B------:R-:W-:Y:S02]  /*05b0*/  LEA R15, R0.reuse, R15, 0x3 ;  /* 0x0000000f000f7211 */ /* 0x040fe400078e18ff */
[C---:B------:R-:W-:Y:S02]  /*05c0*/  LEA R25, R0.reuse, R25, 0x3 ;  /* 0x0000001900197211 */ /* 0x040fe400078e18ff */
[C---:B------:R-:W-:Y:S02]  /*05d0*/  LEA R27, R0.reuse, R27, 0x3 ;  /* 0x0000001b001b7211 */ /* 0x040fe400078e18ff */
[----:B------:R-:W-:Y:S01]  /*05e0*/  LEA R29, R0, R29, 0x3 ;  /* 0x0000001d001d7211 */ /* 0x000fe200078e18ff */
[----:B----4-:R-:W-:-:S04]  /*05f0*/  FFMA R12, R24, R26, R12 ;  /* 0x0000001a180c7223 */ /* 0x010fc8000000000c */
[----:B--2---:R-:W-:-:S04]  /*0600*/  FFMA R12, R14, R28, R12 ;  /* 0x0000001c0e0c7223 */ /* 0x004fc8000000000c */
[----:B---3--:R-:W-:Y:S01]  /*0610*/  FFMA R12, R21, R16, R12 ;  /* 0x00000010150c7223 */ /* 0x008fe2000000000c */
[----:B------:R-:W-:Y:S06]  /*0620*/  @P1 BRA `(.L_x_10) ;  /* 0xfffffffc000c1947 */ /* 0x000fec000383ffff */
.L_x_9:
[----:B------:R-:W-:Y:S05]  /*0630*/  @!P0 BRA `(.L_x_8) ;  /* 0x0000000400048947 */ /* 0x000fea0003800000 */
[----:B------:R-:W-:Y:S02]  /*0640*/  ISETP.GE.U32.AND P0, PT, R4, 0x4, PT ;  /* 0x000000040400780c */ /* 0x000fe40003f06070 */
[----:B------:R-:W-:-:S04]  /*0650*/  LOP3.LUT R13, R2, 0x3, RZ, 0xc0, !PT ;  /* 0x00000003020d7812 */ /* 0x000fc800078ec0ff */
[----:B------:R-:W-:-:S07]  /*0660*/  ISETP.NE.AND P1, PT, R13, RZ, PT ;  /* 0x000000ff0d00720c */ /* 0x000fce0003f25270 */
[----:B------:R-:W-:Y:S06]  /*0670*/  @!P0 BRA `(.L_x_11) ;  /* 0x00000000007c8947 */ /* 0x000fec0003800000 */
[----:B------:R-:W0:Y:S01]  /*0680*/  LDC.64 R8, c[0x0][0x388] ;  /* 0x0000e200ff087b82 */ /* 0x000e220000000a00 */
[----:B------:R-:W-:Y:S02]  /*0690*/  IMAD R15, R3, R2, R6 ;  /* 0x00000002030f7224 */ /* 0x000fe400078e0206 */
[----:B------:R-:W-:-:S03]  /*06a0*/  IMAD R17, R6, R0, R5 ;  /* 0x0000000006117224 */ /* 0x000fc600078e0205 */
[C---:B------:R-:W-:Y:S02]  /*06b0*/  IADD3 R23, PT, PT, R15.reuse, 0x1, RZ ;  /* 0x000000010f177810 */ /* 0x040fe40007ffe0ff */
[----:B------:R-:W1:Y:S01]  /*06c0*/  LDC.64 R10, c[0x0][0x380] ;  /* 0x0000e000ff0a7b82 */ /* 0x000e620000000a00 */
[C---:B------:R-:W-:Y:S02]  /*06d0*/  IADD3 R27, PT, PT, R15.reuse, 0x2, RZ ;  /* 0x000000020f1b7810 */ /* 0x040fe40007ffe0ff */
[----:B------:R-:W-:Y:S01]  /*06e0*/  IADD3 R4, PT, PT, R15, 0x3, RZ ;  /* 0x000000030f047810 */ /* 0x000fe20007ffe0ff */
[C---:B0-----:R-:W-:Y:S01]  /*06f0*/  IMAD.WIDE.U32 R20, R17.reuse, 0x4, R8 ;  /* 0x0000000411147825 */ /* 0x041fe200078e0008 */
[----:B------:R-:W-:-:S04]  /*0700*/  IADD3 R17, PT, PT, R17, R0, RZ ;  /* 0x0000000011117210 */ /* 0x000fc80007ffe0ff */
[-C--:B------:R-:W-:Y:S01]  /*0710*/  IADD3 R29, PT, PT, R17, R0.reuse, RZ ;  /* 0x00000000111d7210 */ /* 0x080fe20007ffe0ff */
[--C-:B-1----:R-:W-:Y:S01]  /*0720*/  IMAD.WIDE.U32 R24, R15, 0x4, R10.reuse ;  /* 0x000000040f187825 */ /* 0x102fe200078e000a */
[----:B------:R-:W2:Y:S03]  /*0730*/  LDG.E R20, desc[UR6][R20.64] ;  /* 0x0000000614147981 */ /* 0x000ea6000c1e1900 */
[----:B------:R-:W-:Y:S01]  /*0740*/  IMAD.WIDE.U32 R22, R23, 0x4, R10 ;  /* 0x0000000417167825 */ /* 0x000fe200078e000a */
[----:B------:R-:W2:Y:S03]  /*0750*/  LDG.E R7, desc[UR6][R24.64] ;  /* 0x0000000618077981 */ /* 0x000ea6000c1e1900 */
[----:B------:R-:W-:Y:S02]  /*0760*/  IMAD.WIDE.U32 R18, R17, 0x4, R8 ;  /* 0x0000000411127825 */ /* 0x000fe400078e0008 */
[----:B------:R-:W3:Y:S02]  /*0770*/  LDG.E R22, desc[UR6][R22.64] ;  /* 0x0000000616167981 */ /* 0x000ee4000c1e1900 */
[----:B------:R-:W-:Y:S01]  /*0780*/  IMAD.WIDE.U32 R14, R27, 0x4, R10 ;  /* 0x000000041b0e7825 */ /* 0x000fe200078e000a */
[C---:B------:R-:W-:Y:S01]  /*0790*/  IADD3 R27, PT, PT, R29.reuse, R0, RZ ;  /* 0x000000001d1b7210 */ /* 0x040fe20007ffe0ff */
[----:B------:R-:W3:Y:S02]  /*07a0*/  LDG.E R19, desc[UR6][R18.64] ;  /* 0x0000000612137981 */ /* 0x000ee4000c1e1900 */
[----:B------:R-:W-:-:S02]  /*07b0*/  IMAD.WIDE.U32 R16, R29, 0x4, R8 ;  /* 0x000000041d107825 */ /* 0x000fc400078e0008 */
[----:B------:R-:W4:Y:S02]  /*07c0*/  LDG.E R14, desc[UR6][R14.64] ;  /* 0x000000060e0e7981 */ /* 0x000f24000c1e1900 */
[----:B------:R-:W-:Y:S02]  /*07d0*/  IMAD.WIDE.U32 R10, R4, 0x4, R10 ;  /* 0x00000004040a7825 */ /* 0x000fe400078e000a */
[----:B------:R-:W4:Y:S02]  /*07e0*/  LDG.E R16, desc[UR6][R16.64] ;  /* 0x0000000610107981 */ /* 0x000f24000c1e1900 */
[----:B------:R-:W-:Y:S02]  /*07f0*/  IMAD.WIDE.U32 R8, R27, 0x4, R8 ;  /* 0x000000041b087825 */ /* 0x000fe400078e0008 */
[----:B------:R-:W5:Y:S04]  /*0800*/  LDG.E R10, desc[UR6][R10.64] ;  /* 0x000000060a0a7981 */ /* 0x000f68000c1e1900 */
[----:B------:R-:W5:Y:S01]  /*0810*/  LDG.E R8, desc[UR6][R8.64] ;  /* 0x0000000608087981 */ /* 0x000f62000c1e1900 */
[----:B------:R-:W-:Y:S01]  /*0820*/  IADD3 R6, PT, PT, R6, 0x4, RZ ;  /* 0x0000000406067810 */ /* 0x000fe20007ffe0ff */
[----:B--2---:R-:W-:-:S04]  /*0830*/  FFMA R7, R7, R20, R12 ;  /* 0x0000001407077223 */ /* 0x004fc8000000000c */
[----:B---3--:R-:W-:-:S04]  /*0840*/  FFMA R7, R22, R19, R7 ;  /* 0x0000001316077223 */ /* 0x008fc80000000007 */
[----:B----4-:R-:W-:-:S04]  /*0850*/  FFMA R7, R14, R16, R7 ;  /* 0x000000100e077223 */ /* 0x010fc80000000007 */
[----:B-----5:R-:W-:-:S07]  /*0860*/  FFMA R12, R10, R8, R7 ;  /* 0x000000080a0c7223 */ /* 0x020fce0000000007 */
.L_x_11:
[----:B------:R-:W-:Y:S05]  /*0870*/  @!P1 BRA `(.L_x_8) ;  /* 0x0000000000749947 */ /* 0x000fea0003800000 */
[----:B------:R-:W0:Y:S01]  /*0880*/  LDC.64 R8, c[0x0][0x388] ;  /* 0x0000e200ff087b82 */ /* 0x000e220000000a00 */
[----:B------:R-:W-:Y:S02]  /*0890*/  ISETP.NE.AND P0, PT, R13, 0x1, PT ;  /* 0x000000010d00780c */ /* 0x000fe40003f05270 */
[----:B------:R-:W-:-:S04]  /*08a0*/  LOP3.LUT R4, R2, 0x1, RZ, 0xc0, !PT ;  /* 0x0000000102047812 */ /* 0x000fc800078ec0ff */
[----:B------:R-:W-:Y:S01]  /*08b0*/  ISETP.NE.U32.AND P1, PT, R4, 0x1, PT ;  /* 0x000000010400780c */ /* 0x000fe20003f25070 */
[----:B------:R-:W1:Y:S06]  /*08c0*/  LDC.64 R18, c[0x0][0x380] ;  /* 0x0000e000ff127b82 */ /* 0x000e6c0000000a00 */
[----:B------:R-:W-:Y:S02]  /*08d0*/  @P0 IMAD R7, R3, R2, R6 ;  /* 0x0000000203070224 */ /* 0x000fe400078e0206 */
[----:B------:R-:W2:Y:S01]  /*08e0*/  LDC.64 R10, c[0x0][0x380] ;  /* 0x0000e000ff0a7b82 */ /* 0x000ea20000000a00 */
[C---:B------:R-:W-:Y:S01]  /*08f0*/  @P0 IMAD R17, R6.reuse, R0, R5 ;  /* 0x0000000006110224 */ /* 0x040fe200078e0205 */
[----:B------:R-:W-:-:S02]  /*0900*/  @P0 IADD3 R6, PT, PT, R6, 0x2, RZ ;  /* 0x0000000206060810 */ /* 0x000fc40007ffe0ff */
[----:B------:R-:W-:Y:S02]  /*0910*/  @P0 IADD3 R13, PT, PT, R7, 0x1, RZ ;  /* 0x00000001070d0810 */ /* 0x000fe40007ffe0ff */
[C---:B------:R-:W-:Y:S02]  /*0920*/  @P0 IADD3 R23, PT, PT, R17.reuse, R0, RZ ;  /* 0x0000000011170210 */ /* 0x040fe40007ffe0ff */
[----:B------:R-:W3:Y:S01]  /*0930*/  LDC.64 R14, c[0x0][0x388] ;  /* 0x0000e200ff0e7b82 */ /* 0x000ee20000000a00 */
[----:B0-----:R-:W-:-:S04]  /*0940*/  @P0 IMAD.WIDE.U32 R16, R17, 0x4, R8 ;  /* 0x0000000411100825 */ /* 0x001fc800078e0008 */
[----:B------:R-:W-:Y:S02]  /*0950*/  @P0 IMAD.WIDE.U32 R8, R23, 0x4, R8 ;  /* 0x0000000417080825 */ /* 0x000fe400078e0008 */
[----:B------:R-:W4:Y:S02]  /*0960*/  @P0 LDG.E R16, desc[UR6][R16.64] ;  /* 0x0000000610100981 */ /* 0x000f24000c1e1900 */
[--C-:B-1----:R-:W-:Y:S02]  /*0970*/  @P0 IMAD.WIDE.U32 R20, R7, 0x4, R18.reuse ;  /* 0x0000000407140825 */ /* 0x102fe400078e0012 */
[----:B------:R-:W5:Y:S02]  /*0980*/  @P0 LDG.E R8, desc[UR6][R8.64] ;  /* 0x0000000608080981 */ /* 0x000f64000c1e1900 */
[----:B------:R-:W-:Y:S02]  /*0990*/  @P0 IMAD.WIDE.U32 R18, R13, 0x4, R18 ;  /* 0x000000040d120825 */ /* 0x000fe400078e0012 */
[----:B------:R-:W4:Y:S02]  /*09a0*/  @P0 LDG.E R7, desc[UR6][R20.64] ;  /* 0x0000000614070981 */ /* 0x000f24000c1e1900 */
[----:B------:R-:W-:-:S02]  /*09b0*/  @!P1 IMAD R13, R3, R2, R6 ;  /* 0x00000002030d9224 */ /* 0x000fc400078e0206 */
[----:B------:R-:W-:Y:S01]  /*09c0*/  @!P1 IMAD R23, R6, R0, R5 ;  /* 0x0000000006179224 */ /* 0x000fe200078e0205 */
[----:B------:R-:W5:Y:S01]  /*09d0*/  @P0 LDG.E R18, desc[UR6][R18.64] ;  /* 0x0000000612120981 */ /* 0x000f62000c1e1900 */
[----:B--2---:R-:W-:-:S04]  /*09e0*/  @!P1 IMAD.WIDE.U32 R10, R13, 0x4, R10 ;  /* 0x000000040d0a9825 */ /* 0x004fc800078e000a */
[----:B---3--:R-:W-:Y:S02]  /*09f0*/  @!P1 IMAD.WIDE.U32 R14, R23, 0x4, R14 ;  /* 0x00000004170e9825 */ /* 0x008fe400078e000e */
[----:B------:R-:W2:Y:S04]  /*0a00*/  @!P1 LDG.E R11, desc[UR6][R10.64] ;  /* 0x000000060a0b9981 */ /* 0x000ea8000c1e1900 */
[----:B------:R-:W2:Y:S01]  /*0a10*/  @!P1 LDG.E R14, desc[UR6][R14.64] ;  /* 0x000000060e0e9981 */ /* 0x000ea2000c1e1900 */
[----:B----4-:R-:W-:-:S04]  /*0a20*/  @P0 FFMA R7, R7, R16, R12 ;  /* 0x0000001007070223 */ /* 0x010fc8000000000c */
[----:B-----5:R-:W-:-:S04]  /*0a30*/  @P0 FFMA R12, R18, R8, R7 ;  /* 0x00000008120c0223 */ /* 0x020fc80000000007 */
[----:B--2---:R-:W-:-:S07]  /*0a40*/  @!P1 FFMA R12, R11, R14, R12 ;  /* 0x0000000e0b0c9223 */ /* 0x004fce000000000c */
.L_x_8:
[----:B------:R-:W0:Y:S01]  /*0a50*/  LDC.64 R6, c[0x0][0x390] ;  /* 0x0000e400ff067b82 */ /* 0x000e220000000a00 */
[----:B------:R-:W-:-:S04]  /*0a60*/  IMAD R3, R3, R0, R5 ;  /* 0x0000000003037224 */ /* 0x000fc800078e0205 */
[----:B0-----:R-:W-:-:S05]  /*0a70*/  IMAD.WIDE.U32 R2, R3, 0x4, R6 ;  /* 0x0000000403027825 */ /* 0x001fca00078e0006 */
[----:B------:R-:W-:Y:S01]  /*0a80*/  STG.E desc[UR6][R2.64], R12 ;  /* 0x0000000c02007986 */ /* 0x000fe2000c101906 */
[----:B------:R-:W-:Y:S05]  /*0a90*/  EXIT ;  /* 0x000000000000794d */ /* 0x000fea0003800000 */
.L_x_12:
        /* <DEDUP_REMOVED lines=14> */
.L_x_14:


//--------------------- .nv.shared._Z21matrixMulKernel_tiledPfS_S_jjjii --------------------------
	.section	.nv.shared._Z21matrixMulKernel_tiledPfS_S_jjjii,"aw",@nobits
	.sectionflags	@""
	.align	16
	.zero		1024


//--------------------- .nv.shared.reserved.0     --------------------------
	.section	.nv.shared.reserved.0,"aw",@nobits
	.weak		__nv_reservedSMEM_offset_0_alias
	.size		__nv_reservedSMEM_offset_0_alias, 0, 64
	.other		__nv_reservedSMEM_offset_0_alias,@"STO_CUDA_RESERVED_SHARED STV_DEFAULT"
__nv_reservedSMEM_offset_0_alias:
	.zero		0
	.zero		64


//--------------------- .nv.shared._Z31matrixMulKernel_1thread1elementPfS_S_jjj --------------------------
	.section	.nv.shared._Z31matrixMulKernel_1thread1elementPfS_S_jjj,"aw",@nobits
	.sectionflags	@""
	.align	16
	.zero		1024


//--------------------- .nv.constant0._Z21matrixMulKernel_tiledPfS_S_jjjii --------------------------
	.section	.nv.constant0._Z21matrixMulKernel_tiledPfS_S_jjjii,"a",@progbits
	.sectionflags	@""
	.align	4
.nv.constant0._Z21matrixMulKernel_tiledPfS_S_jjjii:
	.zero		940


//--------------------- .nv.constant0._Z31matrixMulKernel_1thread1elementPfS_S_jjj --------------------------
	.section	.nv.constant0._Z31matrixMulKernel_1thread1elementPfS_S_jjj,"a",@progbits
	.sectionflags	@""
	.align	4
.nv.constant0._Z31matrixMulKernel_1thread1elementPfS_S_jjj:
	.zero		932


//--------------------- SYMBOLS --------------------------

	.type		.nv.reservedSmem.offset0,@object
	.size		.nv.reservedSmem.offset0,0x4
	.type		.nv.reservedSmem.cap,@object
	.size		.nv.reservedSmem.cap,0x4
